//
// Generated by NVIDIA NVVM Compiler
//
// Compiler Build ID: CL-36424714
// Cuda compilation tools, release 13.0, V13.0.88
// Based on NVVM 20.0.0
//

.version 9.0
.target sm_100
.address_size 64

	// .globl	cudaComputeAutocor
// _ZZ18cudaComputeAutocorE6shared has been demoted
// _ZZ14cudaComputeLPCE6shared has been demoted
// _ZZ20cudaEstimateResidualE6shared has been demoted
// _ZZ21cudaSumResidualChunksE6shared has been demoted
// _ZZ15cudaSumResidualE6shared has been demoted

.visible .entry cudaComputeAutocor(
	.param .u64 .ptr .align 1 cudaComputeAutocor_param_0,
	.param .u64 .ptr .align 1 cudaComputeAutocor_param_1,
	.param .u64 .ptr .align 1 cudaComputeAutocor_param_2,
	.param .u64 .ptr .align 1 cudaComputeAutocor_param_3,
	.param .u32 cudaComputeAutocor_param_4,
	.param .u32 cudaComputeAutocor_param_5,
	.param .u32 cudaComputeAutocor_param_6
)
{
	.reg .pred 	%p<23>;
	.reg .b32 	%r<58>;
	.reg .b32 	%f<103>;
	.reg .b64 	%rd<23>;
	// demoted variable
	.shared .align 4 .b8 _ZZ18cudaComputeAutocorE6shared[3212];
	ld.param.u64 	%rd3, [cudaComputeAutocor_param_0];
	ld.param.u64 	%rd5, [cudaComputeAutocor_param_1];
	ld.param.u64 	%rd6, [cudaComputeAutocor_param_2];
	ld.param.u64 	%rd4, [cudaComputeAutocor_param_3];
	ld.param.u32 	%r18, [cudaComputeAutocor_param_4];
	ld.param.u32 	%r19, [cudaComputeAutocor_param_5];
	ld.param.u32 	%r20, [cudaComputeAutocor_param_6];
	cvta.to.global.u64 	%rd1, %rd6;
	cvta.to.global.u64 	%rd2, %rd5;
	mov.u32 	%r1, %tid.x;
	add.s32 	%r2, %r1, 256;
	setp.gt.u32 	%p1, %r1, 1;
	shl.b32 	%r21, %r1, 2;
	mov.u32 	%r56, _ZZ18cudaComputeAutocorE6shared;
	add.s32 	%r23, %r56, %r21;
	add.s32 	%r3, %r23, 3204;
	@%p1 bra 	$L__BB0_2;
	cvta.to.global.u64 	%rd7, %rd4;
	mov.u32 	%r24, %ctaid.y;
	mul.wide.u32 	%rd8, %r24, 8;
	add.s64 	%rd9, %rd7, %rd8;
	mul.wide.u32 	%rd10, %r1, 4;
	add.s64 	%rd11, %rd9, %rd10;
	ld.global.u32 	%r25, [%rd11];
	st.shared.u32 	[%r3], %r25;
$L__BB0_2:
	bar.sync 	0;
	mov.u32 	%r4, %ctaid.x;
	mul.lo.s32 	%r5, %r20, %r4;
	add.s32 	%r26, %r18, %r5;
	sub.s32 	%r27, %r19, %r26;
	min.s32 	%r6, %r27, %r20;
	add.s32 	%r7, %r6, %r18;
	setp.ge.s32 	%p2, %r1, %r7;
	mov.f32 	%f101, 0f00000000;
	@%p2 bra 	$L__BB0_4;
	ld.shared.u32 	%r28, [_ZZ18cudaComputeAutocorE6shared+3204];
	add.s32 	%r29, %r5, %r1;
	add.s32 	%r30, %r29, %r28;
	mul.wide.s32 	%rd12, %r30, 4;
	add.s64 	%rd13, %rd2, %rd12;
	ld.global.u32 	%r31, [%rd13];
	cvt.rn.f32.s32 	%f8, %r31;
	ld.shared.u32 	%r32, [_ZZ18cudaComputeAutocorE6shared+3208];
	add.s32 	%r33, %r29, %r32;
	mul.wide.s32 	%rd14, %r33, 4;
	add.s64 	%rd15, %rd1, %rd14;
	ld.global.f32 	%f9, [%rd15];
	mul.f32 	%f101, %f9, %f8;
$L__BB0_4:
	add.s32 	%r8, %r3, -3204;
	st.shared.f32 	[%r3+-3204], %f101;
	setp.ge.s32 	%p3, %r2, %r7;
	mov.f32 	%f102, 0f00000000;
	@%p3 bra 	$L__BB0_6;
	ld.shared.u32 	%r34, [_ZZ18cudaComputeAutocorE6shared+3204];
	add.s32 	%r35, %r5, %r2;
	add.s32 	%r36, %r35, %r34;
	mul.wide.s32 	%rd16, %r36, 4;
	add.s64 	%rd17, %rd2, %rd16;
	ld.global.u32 	%r37, [%rd17];
	cvt.rn.f32.s32 	%f11, %r37;
	ld.shared.u32 	%r38, [_ZZ18cudaComputeAutocorE6shared+3208];
	add.s32 	%r39, %r35, %r38;
	mul.wide.s32 	%rd18, %r39, 4;
	add.s64 	%rd19, %rd1, %rd18;
	ld.global.f32 	%f12, [%rd19];
	mul.f32 	%f102, %f12, %f11;
$L__BB0_6:
	st.shared.f32 	[%r3+-2180], %f102;
	bar.sync 	0;
	setp.lt.s32 	%p4, %r18, 0;
	@%p4 bra 	$L__BB0_36;
	setp.lt.s32 	%p5, %r1, %r6;
	selp.f32 	%f5, 0f3F800000, 0f00000000, %p5;
	setp.lt.s32 	%p6, %r2, %r6;
	selp.f32 	%f6, 0f3F800000, 0f00000000, %p6;
	setp.eq.s32 	%p7, %r18, 0;
	mov.b32 	%r57, 0;
	@%p7 bra 	$L__BB0_26;
	add.s32 	%r42, %r18, 1;
	and.b32  	%r57, %r42, -2;
	neg.s32 	%r55, %r57;
	add.s32 	%r11, %r21, 1024;
$L__BB0_9:
	setp.gt.u32 	%p8, %r1, 127;
	ld.shared.f32 	%f13, [%r3+-3204];
	mul.f32 	%f14, %f13, %f5;
	add.s32 	%r14, %r56, %r11;
	ld.shared.f32 	%f15, [%r14+-1024];
	ld.shared.f32 	%f16, [%r3+-2180];
	mul.f32 	%f17, %f16, %f6;
	ld.shared.f32 	%f18, [%r14];
	mul.f32 	%f19, %f17, %f18;
	fma.rn.f32 	%f20, %f14, %f15, %f19;
	st.shared.f32 	[%r3+-1156], %f20;
	bar.sync 	0;
	@%p8 bra 	$L__BB0_11;
	ld.shared.f32 	%f21, [%r3+-644];
	ld.shared.f32 	%f22, [%r3+-1156];
	add.f32 	%f23, %f21, %f22;
	st.shared.f32 	[%r3+-1156], %f23;
$L__BB0_11:
	setp.gt.u32 	%p9, %r1, 63;
	bar.sync 	0;
	@%p9 bra 	$L__BB0_13;
	ld.shared.f32 	%f24, [%r3+-900];
	ld.shared.f32 	%f25, [%r3+-1156];
	add.f32 	%f26, %f24, %f25;
	st.shared.f32 	[%r3+-1156], %f26;
$L__BB0_13:
	setp.gt.u32 	%p10, %r1, 31;
	bar.sync 	0;
	@%p10 bra 	$L__BB0_15;
	ld.shared.f32 	%f27, [%r3+-1028];
	ld.shared.f32 	%f28, [%r3+-1156];
	add.f32 	%f29, %f27, %f28;
	st.shared.f32 	[%r3+-1156], %f29;
$L__BB0_15:
	setp.ne.s32 	%p11, %r1, 0;
	bar.sync 	0;
	ld.shared.f32 	%f30, [%r3+-1092];
	ld.shared.f32 	%f31, [%r3+-1156];
	add.f32 	%f32, %f30, %f31;
	ld.shared.f32 	%f33, [%r3+-1124];
	add.f32 	%f34, %f32, %f33;
	ld.shared.f32 	%f35, [%r3+-1140];
	add.f32 	%f36, %f34, %f35;
	ld.shared.f32 	%f37, [%r3+-1148];
	add.f32 	%f38, %f36, %f37;
	st.shared.f32 	[%r3+-1156], %f38;
	@%p11 bra 	$L__BB0_17;
	ld.shared.f32 	%f39, [_ZZ18cudaComputeAutocorE6shared+2048];
	ld.shared.f32 	%f40, [_ZZ18cudaComputeAutocorE6shared+2052];
	add.f32 	%f41, %f39, %f40;
	st.shared.f32 	[%r56+3072], %f41;
$L__BB0_17:
	setp.gt.u32 	%p12, %r1, 127;
	bar.sync 	0;
	ld.shared.f32 	%f42, [%r3+-3204];
	mul.f32 	%f43, %f42, %f5;
	ld.shared.f32 	%f44, [%r14+-1020];
	ld.shared.f32 	%f45, [%r3+-2180];
	mul.f32 	%f46, %f45, %f6;
	ld.shared.f32 	%f47, [%r14+4];
	mul.f32 	%f48, %f46, %f47;
	fma.rn.f32 	%f49, %f43, %f44, %f48;
	st.shared.f32 	[%r3+-1156], %f49;
	bar.sync 	0;
	@%p12 bra 	$L__BB0_19;
	ld.shared.f32 	%f50, [%r3+-644];
	ld.shared.f32 	%f51, [%r3+-1156];
	add.f32 	%f52, %f50, %f51;
	st.shared.f32 	[%r3+-1156], %f52;
$L__BB0_19:
	setp.gt.u32 	%p13, %r1, 63;
	bar.sync 	0;
	@%p13 bra 	$L__BB0_21;
	ld.shared.f32 	%f53, [%r3+-900];
	ld.shared.f32 	%f54, [%r3+-1156];
	add.f32 	%f55, %f53, %f54;
	st.shared.f32 	[%r3+-1156], %f55;
$L__BB0_21:
	setp.gt.u32 	%p14, %r1, 31;
	bar.sync 	0;
	@%p14 bra 	$L__BB0_23;
	ld.shared.f32 	%f56, [%r3+-1028];
	ld.shared.f32 	%f57, [%r3+-1156];
	add.f32 	%f58, %f56, %f57;
	st.shared.f32 	[%r3+-1156], %f58;
$L__BB0_23:
	setp.ne.s32 	%p15, %r1, 0;
	bar.sync 	0;
	ld.shared.f32 	%f59, [%r3+-1092];
	ld.shared.f32 	%f60, [%r3+-1156];
	add.f32 	%f61, %f59, %f60;
	ld.shared.f32 	%f62, [%r3+-1124];
	add.f32 	%f63, %f61, %f62;
	ld.shared.f32 	%f64, [%r3+-1140];
	add.f32 	%f65, %f63, %f64;
	ld.shared.f32 	%f66, [%r3+-1148];
	add.f32 	%f67, %f65, %f66;
	st.shared.f32 	[%r3+-1156], %f67;
	@%p15 bra 	$L__BB0_25;
	ld.shared.f32 	%f68, [_ZZ18cudaComputeAutocorE6shared+2048];
	ld.shared.f32 	%f69, [_ZZ18cudaComputeAutocorE6shared+2052];
	add.f32 	%f70, %f68, %f69;
	st.shared.f32 	[%r56+3076], %f70;
$L__BB0_25:
	bar.sync 	0;
	add.s32 	%r56, %r56, 8;
	add.s32 	%r55, %r55, 2;
	setp.ne.s32 	%p16, %r55, 0;
	@%p16 bra 	$L__BB0_9;
$L__BB0_26:
	and.b32  	%r44, %r18, 1;
	setp.eq.b32 	%p17, %r44, 1;
	@%p17 bra 	$L__BB0_36;
	setp.gt.u32 	%p18, %r1, 127;
	ld.shared.f32 	%f71, [%r3+-3204];
	mul.f32 	%f72, %f71, %f5;
	shl.b32 	%r45, %r57, 2;
	add.s32 	%r46, %r8, %r45;
	ld.shared.f32 	%f73, [%r46];
	ld.shared.f32 	%f74, [%r3+-2180];
	mul.f32 	%f75, %f74, %f6;
	ld.shared.f32 	%f76, [%r46+1024];
	mul.f32 	%f77, %f75, %f76;
	fma.rn.f32 	%f78, %f72, %f73, %f77;
	st.shared.f32 	[%r3+-1156], %f78;
	bar.sync 	0;
	@%p18 bra 	$L__BB0_29;
	ld.shared.f32 	%f79, [%r3+-644];
	ld.shared.f32 	%f80, [%r3+-1156];
	add.f32 	%f81, %f79, %f80;
	st.shared.f32 	[%r3+-1156], %f81;
$L__BB0_29:
	setp.gt.u32 	%p19, %r1, 63;
	bar.sync 	0;
	@%p19 bra 	$L__BB0_31;
	ld.shared.f32 	%f82, [%r3+-900];
	ld.shared.f32 	%f83, [%r3+-1156];
	add.f32 	%f84, %f82, %f83;
	st.shared.f32 	[%r3+-1156], %f84;
$L__BB0_31:
	setp.gt.u32 	%p20, %r1, 31;
	bar.sync 	0;
	@%p20 bra 	$L__BB0_33;
	ld.shared.f32 	%f85, [%r3+-1028];
	ld.shared.f32 	%f86, [%r3+-1156];
	add.f32 	%f87, %f85, %f86;
	st.shared.f32 	[%r3+-1156], %f87;
$L__BB0_33:
	setp.ne.s32 	%p21, %r1, 0;
	bar.sync 	0;
	ld.shared.f32 	%f88, [%r3+-1092];
	ld.shared.f32 	%f89, [%r3+-1156];
	add.f32 	%f90, %f88, %f89;
	ld.shared.f32 	%f91, [%r3+-1124];
	add.f32 	%f92, %f90, %f91;
	ld.shared.f32 	%f93, [%r3+-1140];
	add.f32 	%f94, %f92, %f93;
	ld.shared.f32 	%f95, [%r3+-1148];
	add.f32 	%f96, %f94, %f95;
	st.shared.f32 	[%r3+-1156], %f96;
	@%p21 bra 	$L__BB0_35;
	mov.u32 	%r47, _ZZ18cudaComputeAutocorE6shared;
	ld.shared.f32 	%f97, [_ZZ18cudaComputeAutocorE6shared+2048];
	ld.shared.f32 	%f98, [_ZZ18cudaComputeAutocorE6shared+2052];
	add.f32 	%f99, %f97, %f98;
	add.s32 	%r49, %r47, %r45;
	st.shared.f32 	[%r49+3072], %f99;
$L__BB0_35:
	bar.sync 	0;
$L__BB0_36:
	setp.gt.s32 	%p22, %r1, %r18;
	@%p22 bra 	$L__BB0_38;
	ld.shared.f32 	%f100, [%r3+-132];
	mov.u32 	%r50, %ctaid.y;
	mov.u32 	%r51, %nctaid.x;
	mad.lo.s32 	%r52, %r50, %r51, %r4;
	mad.lo.s32 	%r53, %r52, %r18, %r52;
	add.s32 	%r54, %r53, %r1;
	cvta.to.global.u64 	%rd20, %rd3;
	mul.wide.u32 	%rd21, %r54, 4;
	add.s64 	%rd22, %rd20, %rd21;
	st.global.f32 	[%rd22], %f100;
$L__BB0_38:
	ret;

}
	// .globl	cudaComputeLPC
.visible .entry cudaComputeLPC(
	.param .u64 .ptr .align 1 cudaComputeLPC_param_0,
	.param .u64 .ptr .align 1 cudaComputeLPC_param_1,
	.param .u64 .ptr .align 1 cudaComputeLPC_param_2,
	.param .u32 cudaComputeLPC_param_3,
	.param .u32 cudaComputeLPC_param_4
)
{
	.reg .pred 	%p<33>;
	.reg .b32 	%r<152>;
	.reg .b32 	%f<74>;
	.reg .b64 	%rd<46>;
	// demoted variable
	.shared .align 4 .b8 _ZZ14cudaComputeLPCE6shared[528];
	ld.param.u64 	%rd5, [cudaComputeLPC_param_0];
	ld.param.u64 	%rd7, [cudaComputeLPC_param_1];
	ld.param.u64 	%rd6, [cudaComputeLPC_param_2];
	ld.param.u32 	%r62, [cudaComputeLPC_param_3];
	ld.param.u32 	%r63, [cudaComputeLPC_param_4];
	cvta.to.global.u64 	%rd1, %rd7;
	mov.u32 	%r1, %tid.x;
	setp.gt.u32 	%p2, %r1, 1;
	shl.b32 	%r64, %r1, 2;
	mov.u32 	%r150, _ZZ14cudaComputeLPCE6shared;
	add.s32 	%r2, %r150, %r64;
	@%p2 bra 	$L__BB1_2;
	cvta.to.global.u64 	%rd8, %rd6;
	mov.u32 	%r66, %ctaid.y;
	mul.wide.u32 	%rd9, %r66, 8;
	add.s64 	%rd10, %rd8, %rd9;
	mul.wide.u32 	%rd11, %r1, 4;
	add.s64 	%rd12, %rd10, %rd11;
	ld.global.u32 	%r67, [%rd12];
	st.shared.u32 	[%r2], %r67;
$L__BB1_2:
	setp.gt.s32 	%p3, %r1, %r62;
	@%p3 bra 	$L__BB1_4;
	mov.b32 	%r68, 0;
	st.shared.u32 	[%r2+392], %r68;
$L__BB1_4:
	bar.sync 	0;
	setp.lt.s32 	%p4, %r63, 1;
	@%p4 bra 	$L__BB1_22;
	mov.u32 	%r70, %ctaid.y;
	mul.lo.s32 	%r3, %r63, %r70;
	add.s32 	%r4, %r62, 1;
	and.b32  	%r5, %r63, 7;
	setp.lt.u32 	%p5, %r63, 8;
	mov.b32 	%r145, 0;
	@%p5 bra 	$L__BB1_10;
	and.b32  	%r145, %r63, 2147483640;
	neg.s32 	%r143, %r145;
	mad.lo.s32 	%r71, %r3, %r4, %r1;
	add.s32 	%r142, %r71, %r62;
	shl.b32 	%r72, %r62, 3;
	add.s32 	%r9, %r72, 8;
	shl.b32 	%r73, %r62, 1;
	add.s32 	%r141, %r71, %r73;
	mad.lo.s32 	%r140, %r62, 3, %r71;
	shl.b32 	%r74, %r62, 2;
	add.s32 	%r139, %r71, %r74;
	mad.lo.s32 	%r138, %r62, 5, %r71;
	mad.lo.s32 	%r137, %r62, 6, %r71;
	mad.lo.s32 	%r136, %r62, 7, %r71;
	add.s32 	%r135, %r71, 3;
$L__BB1_7:
	.pragma "nounroll";
	setp.gt.s32 	%p6, %r1, %r62;
	@%p6 bra 	$L__BB1_9;
	add.s32 	%r75, %r135, -3;
	mul.wide.u32 	%rd13, %r75, 4;
	add.s64 	%rd14, %rd1, %rd13;
	ld.global.f32 	%f5, [%rd14];
	ld.shared.f32 	%f6, [%r2+392];
	add.f32 	%f7, %f5, %f6;
	add.s32 	%r76, %r142, 1;
	mul.wide.u32 	%rd15, %r76, 4;
	add.s64 	%rd16, %rd1, %rd15;
	ld.global.f32 	%f8, [%rd16];
	add.f32 	%f9, %f8, %f7;
	add.s32 	%r77, %r141, 2;
	mul.wide.u32 	%rd17, %r77, 4;
	add.s64 	%rd18, %rd1, %rd17;
	ld.global.f32 	%f10, [%rd18];
	add.f32 	%f11, %f10, %f9;
	add.s32 	%r78, %r140, 3;
	mul.wide.u32 	%rd19, %r78, 4;
	add.s64 	%rd20, %rd1, %rd19;
	ld.global.f32 	%f12, [%rd20];
	add.f32 	%f13, %f12, %f11;
	add.s32 	%r79, %r139, 4;
	mul.wide.u32 	%rd21, %r79, 4;
	add.s64 	%rd22, %rd1, %rd21;
	ld.global.f32 	%f14, [%rd22];
	add.f32 	%f15, %f14, %f13;
	add.s32 	%r80, %r138, 5;
	mul.wide.u32 	%rd23, %r80, 4;
	add.s64 	%rd24, %rd1, %rd23;
	ld.global.f32 	%f16, [%rd24];
	add.f32 	%f17, %f16, %f15;
	add.s32 	%r81, %r137, 6;
	mul.wide.u32 	%rd25, %r81, 4;
	add.s64 	%rd26, %rd1, %rd25;
	ld.global.f32 	%f18, [%rd26];
	add.f32 	%f19, %f18, %f17;
	add.s32 	%r82, %r136, 7;
	mul.wide.u32 	%rd27, %r82, 4;
	add.s64 	%rd28, %rd1, %rd27;
	ld.global.f32 	%f20, [%rd28];
	add.f32 	%f21, %f20, %f19;
	st.shared.f32 	[%r2+392], %f21;
$L__BB1_9:
	add.s32 	%r143, %r143, 8;
	add.s32 	%r142, %r142, %r9;
	add.s32 	%r141, %r141, %r9;
	add.s32 	%r140, %r140, %r9;
	add.s32 	%r139, %r139, %r9;
	add.s32 	%r138, %r138, %r9;
	add.s32 	%r137, %r137, %r9;
	add.s32 	%r136, %r136, %r9;
	add.s32 	%r135, %r135, %r9;
	setp.ne.s32 	%p7, %r143, 0;
	@%p7 bra 	$L__BB1_7;
$L__BB1_10:
	setp.eq.s32 	%p8, %r5, 0;
	@%p8 bra 	$L__BB1_22;
	and.b32  	%r36, %r63, 3;
	setp.lt.u32 	%p9, %r5, 4;
	@%p9 bra 	$L__BB1_15;
	setp.gt.s32 	%p10, %r1, %r62;
	@%p10 bra 	$L__BB1_14;
	add.s32 	%r83, %r145, %r3;
	mad.lo.s32 	%r84, %r83, %r4, %r1;
	mul.wide.u32 	%rd29, %r84, 4;
	add.s64 	%rd30, %rd1, %rd29;
	ld.global.f32 	%f22, [%rd30];
	ld.shared.f32 	%f23, [%r2+392];
	add.f32 	%f24, %f22, %f23;
	add.s32 	%r85, %r84, %r4;
	mul.wide.u32 	%rd31, %r85, 4;
	add.s64 	%rd32, %rd1, %rd31;
	ld.global.f32 	%f25, [%rd32];
	add.f32 	%f26, %f25, %f24;
	add.s32 	%r86, %r85, %r4;
	mul.wide.u32 	%rd33, %r86, 4;
	add.s64 	%rd34, %rd1, %rd33;
	ld.global.f32 	%f27, [%rd34];
	add.f32 	%f28, %f27, %f26;
	add.s32 	%r87, %r86, %r4;
	mul.wide.u32 	%rd35, %r87, 4;
	add.s64 	%rd36, %rd1, %rd35;
	ld.global.f32 	%f29, [%rd36];
	add.f32 	%f30, %f29, %f28;
	st.shared.f32 	[%r2+392], %f30;
$L__BB1_14:
	add.s32 	%r145, %r145, 4;
$L__BB1_15:
	setp.eq.s32 	%p11, %r36, 0;
	@%p11 bra 	$L__BB1_22;
	setp.eq.s32 	%p12, %r36, 1;
	@%p12 bra 	$L__BB1_20;
	setp.gt.s32 	%p13, %r1, %r62;
	@%p13 bra 	$L__BB1_19;
	add.s32 	%r88, %r145, %r3;
	mad.lo.s32 	%r89, %r88, %r4, %r1;
	mul.wide.u32 	%rd37, %r89, 4;
	add.s64 	%rd38, %rd1, %rd37;
	ld.global.f32 	%f31, [%rd38];
	ld.shared.f32 	%f32, [%r2+392];
	add.f32 	%f33, %f31, %f32;
	add.s32 	%r90, %r89, %r4;
	mul.wide.u32 	%rd39, %r90, 4;
	add.s64 	%rd40, %rd1, %rd39;
	ld.global.f32 	%f34, [%rd40];
	add.f32 	%f35, %f34, %f33;
	st.shared.f32 	[%r2+392], %f35;
$L__BB1_19:
	add.s32 	%r145, %r145, 2;
$L__BB1_20:
	setp.gt.s32 	%p14, %r1, %r62;
	and.b32  	%r91, %r63, 1;
	setp.eq.b32 	%p15, %r91, 1;
	not.pred 	%p16, %p15;
	or.pred  	%p17, %p16, %p14;
	@%p17 bra 	$L__BB1_22;
	add.s32 	%r92, %r145, %r3;
	mad.lo.s32 	%r93, %r92, %r4, %r1;
	mul.wide.u32 	%rd41, %r93, 4;
	add.s64 	%rd42, %rd1, %rd41;
	ld.global.f32 	%f36, [%rd42];
	ld.shared.f32 	%f37, [%r2+392];
	add.f32 	%f38, %f36, %f37;
	st.shared.f32 	[%r2+392], %f38;
$L__BB1_22:
	bar.sync 	0;
	setp.gt.u32 	%p18, %r1, 31;
	@%p18 bra 	$L__BB1_24;
	mov.b32 	%r94, 0;
	st.shared.u32 	[%r2+8], %r94;
$L__BB1_24:
	setp.lt.s32 	%p19, %r62, 1;
	@%p19 bra 	$L__BB1_35;
	ld.shared.f32 	%f73, [_ZZ14cudaComputeLPCE6shared+392];
	mov.u32 	%r97, %ctaid.x;
	mov.u32 	%r98, %ctaid.y;
	mov.u32 	%r99, %nctaid.x;
	mad.lo.s32 	%r100, %r98, %r99, %r97;
	add.s32 	%r101, %r62, 7;
	and.b32  	%r102, %r101, 2147483640;
	mul.lo.s32 	%r149, %r102, %r100;
	mul.wide.u32 	%rd43, %r1, 4;
	add.s64 	%rd2, %rd43, 64;
	neg.s32 	%r148, %r1;
	neg.s32 	%r43, %r64;
	neg.s32 	%r147, %r62;
	cvta.to.global.u64 	%rd3, %rd5;
	mov.b32 	%r151, 0;
$L__BB1_26:
	setp.gt.u32 	%p20, %r1, 31;
	@%p20 bra 	$L__BB1_28;
	setp.lt.u32 	%p21, %r1, %r151;
	selp.f32 	%f39, 0f3F800000, 0f00000000, %p21;
	ld.shared.f32 	%f40, [%r2+8];
	mul.f32 	%f41, %f40, %f39;
	add.s32 	%r104, %r150, %r43;
	ld.shared.f32 	%f42, [%r104+392];
	ld.shared.f32 	%f43, [%r2+200];
	fma.rn.f32 	%f44, %f41, %f42, %f43;
	ld.shared.f32 	%f45, [%r2+168];
	add.f32 	%f46, %f44, %f45;
	ld.shared.f32 	%f47, [%r2+152];
	add.f32 	%f48, %f46, %f47;
	ld.shared.f32 	%f49, [%r2+144];
	add.f32 	%f50, %f48, %f49;
	ld.shared.f32 	%f51, [%r2+140];
	add.f32 	%f52, %f50, %f51;
	st.shared.f32 	[%r2+136], %f52;
$L__BB1_28:
	setp.gt.u32 	%p22, %r1, 31;
	bar.sync 	0;
	ld.shared.f32 	%f53, [%r150+396];
	neg.f32 	%f54, %f53;
	ld.shared.f32 	%f55, [_ZZ14cudaComputeLPCE6shared+136];
	sub.f32 	%f56, %f54, %f55;
	div.rn.f32 	%f57, %f56, %f73;
	mul.f32 	%f58, %f57, %f57;
	mov.f32 	%f59, 0f3F800000;
	sub.f32 	%f60, %f59, %f58;
	mul.f32 	%f73, %f73, %f60;
	setp.lt.u32 	%p23, %r1, %r151;
	selp.f32 	%f61, 0f3F800000, 0f00000000, %p23;
	mul.f32 	%f62, %f57, %f61;
	add.s32 	%r105, %r150, %r43;
	ld.shared.f32 	%f63, [%r105+4];
	mul.f32 	%f64, %f63, %f62;
	setp.eq.s32 	%p24, %r148, 0;
	selp.f32 	%f65, 0f3F800000, 0f00000000, %p24;
	fma.rn.f32 	%f66, %f57, %f65, %f64;
	ld.shared.f32 	%f67, [%r2+8];
	add.f32 	%f4, %f67, %f66;
	st.shared.f32 	[%r2+8], %f4;
	@%p22 bra 	$L__BB1_34;
	mul.wide.s32 	%rd44, %r149, 192;
	add.s64 	%rd4, %rd3, %rd44;
	abs.f32 	%f68, %f4;
	mul.f32 	%f69, %f68, 0f47000000;
	cvt.rni.s32.f32 	%r106, %f69;
	clz.b32 	%r107, %r106;
	setp.gt.u32 	%p26, %r1, %r151;
	shl.b32 	%r108, %r107, 8;
	sub.s32 	%r109, 5120, %r108;
	shr.s32 	%r110, %r109, 8;
	selp.b32 	%r111, 0, %r110, %p26;
	ld.shared.u32 	%r50, [%r2+328];
	max.s32 	%r112, %r111, %r50;
	ld.shared.u32 	%r51, [%r2+296];
	max.s32 	%r113, %r112, %r51;
	ld.shared.u32 	%r52, [%r2+280];
	max.s32 	%r114, %r113, %r52;
	ld.shared.u32 	%r53, [%r2+272];
	max.s32 	%r115, %r114, %r53;
	ld.shared.u32 	%r54, [%r2+268];
	max.s32 	%r116, %r115, %r54;
	st.shared.u32 	[%r2+264], %r116;
	ld.shared.u32 	%r117, [_ZZ14cudaComputeLPCE6shared+264];
	sub.s32 	%r118, 15, %r117;
	min.s32 	%r119, %r118, 15;
	max.s32 	%r55, %r119, 0;
	neg.f32 	%f70, %f4;
	mov.b32 	%r120, 1;
	shl.b32 	%r121, %r120, %r55;
	cvt.rn.f32.u32 	%f71, %r121;
	mul.f32 	%f72, %f70, %f71;
	cvt.rni.s32.f32 	%r122, %f72;
	min.s32 	%r123, %r122, 8191;
	max.s32 	%r56, %r123, -8192;
	mov.pred 	%p32, 0;
	@%p26 bra 	$L__BB1_32;
	setp.ne.s32 	%p28, %r1, 0;
	add.s64 	%rd45, %rd4, %rd2;
	st.global.u32 	[%rd45], %r56;
	@%p28 bra 	$L__BB1_32;
	st.global.u32 	[%rd4+8], %r55;
	mov.pred 	%p32, -1;
$L__BB1_32:
	clz.b32 	%r124, %r56;
	not.b32 	%r125, %r56;
	clz.b32 	%r126, %r125;
	max.u32 	%r127, %r124, %r126;
	sub.s32 	%r128, 33, %r127;
	max.s32 	%r129, %r128, %r50;
	max.s32 	%r130, %r129, %r51;
	max.s32 	%r131, %r130, %r52;
	max.s32 	%r132, %r131, %r53;
	max.s32 	%r133, %r132, %r54;
	st.shared.u32 	[%r2+264], %r133;
	not.pred 	%p30, %p32;
	@%p30 bra 	$L__BB1_34;
	ld.shared.u32 	%r134, [_ZZ14cudaComputeLPCE6shared+264];
	st.global.u32 	[%rd4+12], %r134;
$L__BB1_34:
	bar.sync 	0;
	add.s32 	%r150, %r150, 4;
	add.s32 	%r149, %r149, 1;
	add.s32 	%r148, %r148, 1;
	add.s32 	%r147, %r147, 1;
	setp.ne.s32 	%p31, %r147, 0;
	add.s32 	%r151, %r151, 1;
	@%p31 bra 	$L__BB1_26;
$L__BB1_35:
	ret;

}
	// .globl	cudaEstimateResidual
.visible .entry cudaEstimateResidual(
	.param .u64 .ptr .align 1 cudaEstimateResidual_param_0,
	.param .u64 .ptr .align 1 cudaEstimateResidual_param_1,
	.param .u64 .ptr .align 1 cudaEstimateResidual_param_2,
	.param .u32 cudaEstimateResidual_param_3,
	.param .u32 cudaEstimateResidual_param_4,
	.param .u32 cudaEstimateResidual_param_5
)
{
	.reg .pred 	%p<19>;
	.reg .b32 	%r<253>;
	.reg .b64 	%rd<68>;
	// demoted variable
	.shared .align 4 .b8 _ZZ20cudaEstimateResidualE6shared[4608];
	ld.param.u64 	%rd13, [cudaEstimateResidual_param_0];
	ld.param.u64 	%rd14, [cudaEstimateResidual_param_1];
	ld.param.u64 	%rd15, [cudaEstimateResidual_param_2];
	ld.param.u32 	%r39, [cudaEstimateResidual_param_3];
	ld.param.u32 	%r36, [cudaEstimateResidual_param_4];
	ld.param.u32 	%r37, [cudaEstimateResidual_param_5];
	cvta.to.global.u64 	%rd16, %rd15;
	mov.u32 	%r1, %tid.x;
	mov.u32 	%r2, %tid.y;
	mov.u32 	%r3, %ntid.x;
	mul.lo.s32 	%r4, %r2, %r3;
	add.s32 	%r5, %r4, %r1;
	mov.u32 	%r40, %ctaid.y;
	mov.u32 	%r41, %ntid.y;
	mul.lo.s32 	%r6, %r40, %r41;
	mul.wide.u32 	%rd17, %r6, 192;
	add.s64 	%rd18, %rd16, %rd17;
	mul.wide.u32 	%rd19, %r5, 4;
	add.s64 	%rd20, %rd18, %rd19;
	ld.global.u32 	%r42, [%rd20];
	shl.b32 	%r43, %r5, 2;
	mov.u32 	%r44, _ZZ20cudaEstimateResidualE6shared;
	add.s32 	%r45, %r44, %r43;
	add.s32 	%r7, %r45, 3072;
	st.shared.u32 	[%r45+3072], %r42;
	ld.global.u32 	%r46, [%rd20+1024];
	st.shared.u32 	[%r45+4096], %r46;
	bar.sync 	0;
	mov.u32 	%r8, %ctaid.x;
	mul.lo.s32 	%r9, %r37, %r8;
	sub.s32 	%r47, %r36, %r9;
	add.s32 	%r48, %r37, %r39;
	min.s32 	%r49, %r47, %r48;
	setp.ge.s32 	%p1, %r5, %r49;
	mov.b32 	%r245, 0;
	@%p1 bra 	$L__BB2_2;
	cvta.to.global.u64 	%rd21, %rd14;
	ld.shared.u32 	%r50, [_ZZ20cudaEstimateResidualE6shared+3076];
	add.s32 	%r51, %r9, %r5;
	add.s32 	%r52, %r51, %r50;
	mul.wide.s32 	%rd22, %r52, 4;
	add.s64 	%rd23, %rd21, %rd22;
	ld.global.u32 	%r245, [%rd23];
$L__BB2_2:
	st.shared.u32 	[%r7+-3072], %r245;
	bar.sync 	0;
	mov.b32 	%r53, 0;
	st.shared.u32 	[%r7+-1024], %r53;
	mad.lo.s32 	%r55, %r2, 192, %r44;
	add.s32 	%r12, %r55, 3072;
	ld.shared.u32 	%r13, [%r55+3072];
	add.s32 	%r56, %r9, %r13;
	sub.s32 	%r57, %r36, %r56;
	min.s32 	%r58, %r57, %r37;
	max.s32 	%r59, %r58, 0;
	setp.eq.s32 	%p2, %r13, 0;
	selp.b32 	%r14, 0, %r59, %p2;
	setp.ge.u32 	%p3, %r1, %r13;
	@%p3 bra 	$L__BB2_4;
	not.b32 	%r60, %r1;
	add.s32 	%r61, %r13, %r60;
	shl.b32 	%r62, %r61, 2;
	add.s32 	%r63, %r12, %r62;
	ld.shared.u32 	%r64, [%r63+64];
	shl.b32 	%r65, %r1, 2;
	add.s32 	%r66, %r12, %r65;
	st.shared.u32 	[%r66+64], %r64;
$L__BB2_4:
	setp.eq.s32 	%p4, %r14, 0;
	@%p4 bra 	$L__BB2_19;
	add.s32 	%r15, %r55, 3164;
	mov.u32 	%r246, %r1;
$L__BB2_6:
	ld.shared.u32 	%r17, [%r12];
	setp.lt.s32 	%p5, %r17, 1;
	mov.b64 	%rd67, 0;
	@%p5 bra 	$L__BB2_18;
	and.b32  	%r18, %r17, 7;
	setp.lt.u32 	%p6, %r17, 8;
	mov.b64 	%rd67, 0;
	mov.b32 	%r251, 0;
	@%p6 bra 	$L__BB2_10;
	and.b32  	%r251, %r17, 2147483640;
	shl.b32 	%r70, %r246, 2;
	add.s32 	%r72, %r44, %r70;
	add.s32 	%r249, %r72, 16;
	neg.s32 	%r248, %r251;
	mov.b64 	%rd67, 0;
	mov.u32 	%r247, %r15;
$L__BB2_9:
	.pragma "nounroll";
	ld.shared.u32 	%r73, [%r249+-16];
	ld.shared.u32 	%r74, [%r247+-28];
	shl.b32 	%r75, %r73, 8;
	shr.s32 	%r76, %r75, 8;
	shl.b32 	%r77, %r74, 8;
	shr.s32 	%r78, %r77, 8;
	mul.lo.s32 	%r79, %r78, %r76;
	cvt.s64.s32 	%rd28, %r79;
	add.s64 	%rd29, %rd67, %rd28;
	ld.shared.u32 	%r80, [%r249+-12];
	ld.shared.u32 	%r81, [%r247+-24];
	shl.b32 	%r82, %r80, 8;
	shr.s32 	%r83, %r82, 8;
	shl.b32 	%r84, %r81, 8;
	shr.s32 	%r85, %r84, 8;
	mul.lo.s32 	%r86, %r85, %r83;
	cvt.s64.s32 	%rd30, %r86;
	add.s64 	%rd31, %rd29, %rd30;
	ld.shared.u32 	%r87, [%r249+-8];
	ld.shared.u32 	%r88, [%r247+-20];
	shl.b32 	%r89, %r87, 8;
	shr.s32 	%r90, %r89, 8;
	shl.b32 	%r91, %r88, 8;
	shr.s32 	%r92, %r91, 8;
	mul.lo.s32 	%r93, %r92, %r90;
	cvt.s64.s32 	%rd32, %r93;
	add.s64 	%rd33, %rd31, %rd32;
	ld.shared.u32 	%r94, [%r249+-4];
	ld.shared.u32 	%r95, [%r247+-16];
	shl.b32 	%r96, %r94, 8;
	shr.s32 	%r97, %r96, 8;
	shl.b32 	%r98, %r95, 8;
	shr.s32 	%r99, %r98, 8;
	mul.lo.s32 	%r100, %r99, %r97;
	cvt.s64.s32 	%rd34, %r100;
	add.s64 	%rd35, %rd33, %rd34;
	ld.shared.u32 	%r101, [%r249];
	ld.shared.u32 	%r102, [%r247+-12];
	shl.b32 	%r103, %r101, 8;
	shr.s32 	%r104, %r103, 8;
	shl.b32 	%r105, %r102, 8;
	shr.s32 	%r106, %r105, 8;
	mul.lo.s32 	%r107, %r106, %r104;
	cvt.s64.s32 	%rd36, %r107;
	add.s64 	%rd37, %rd35, %rd36;
	ld.shared.u32 	%r108, [%r249+4];
	ld.shared.u32 	%r109, [%r247+-8];
	shl.b32 	%r110, %r108, 8;
	shr.s32 	%r111, %r110, 8;
	shl.b32 	%r112, %r109, 8;
	shr.s32 	%r113, %r112, 8;
	mul.lo.s32 	%r114, %r113, %r111;
	cvt.s64.s32 	%rd38, %r114;
	add.s64 	%rd39, %rd37, %rd38;
	ld.shared.u32 	%r115, [%r249+8];
	ld.shared.u32 	%r116, [%r247+-4];
	shl.b32 	%r117, %r115, 8;
	shr.s32 	%r118, %r117, 8;
	shl.b32 	%r119, %r116, 8;
	shr.s32 	%r120, %r119, 8;
	mul.lo.s32 	%r121, %r120, %r118;
	cvt.s64.s32 	%rd40, %r121;
	add.s64 	%rd41, %rd39, %rd40;
	ld.shared.u32 	%r122, [%r249+12];
	ld.shared.u32 	%r123, [%r247];
	shl.b32 	%r124, %r122, 8;
	shr.s32 	%r125, %r124, 8;
	shl.b32 	%r126, %r123, 8;
	shr.s32 	%r127, %r126, 8;
	mul.lo.s32 	%r128, %r127, %r125;
	cvt.s64.s32 	%rd42, %r128;
	add.s64 	%rd67, %rd41, %rd42;
	add.s32 	%r249, %r249, 32;
	add.s32 	%r248, %r248, 8;
	add.s32 	%r247, %r247, 32;
	setp.ne.s32 	%p7, %r248, 0;
	@%p7 bra 	$L__BB2_9;
$L__BB2_10:
	setp.eq.s32 	%p8, %r18, 0;
	@%p8 bra 	$L__BB2_18;
	and.b32  	%r29, %r17, 3;
	setp.lt.u32 	%p9, %r18, 4;
	@%p9 bra 	$L__BB2_13;
	add.s32 	%r129, %r251, %r246;
	shl.b32 	%r130, %r129, 2;
	add.s32 	%r132, %r44, %r130;
	ld.shared.u32 	%r133, [%r132];
	shl.b32 	%r134, %r251, 2;
	add.s32 	%r135, %r12, %r134;
	ld.shared.u32 	%r136, [%r135+64];
	shl.b32 	%r137, %r133, 8;
	shr.s32 	%r138, %r137, 8;
	shl.b32 	%r139, %r136, 8;
	shr.s32 	%r140, %r139, 8;
	mul.lo.s32 	%r141, %r140, %r138;
	cvt.s64.s32 	%rd44, %r141;
	add.s64 	%rd45, %rd67, %rd44;
	ld.shared.u32 	%r142, [%r132+4];
	ld.shared.u32 	%r143, [%r135+68];
	shl.b32 	%r144, %r142, 8;
	shr.s32 	%r145, %r144, 8;
	shl.b32 	%r146, %r143, 8;
	shr.s32 	%r147, %r146, 8;
	mul.lo.s32 	%r148, %r147, %r145;
	cvt.s64.s32 	%rd46, %r148;
	add.s64 	%rd47, %rd45, %rd46;
	ld.shared.u32 	%r149, [%r132+8];
	ld.shared.u32 	%r150, [%r135+72];
	shl.b32 	%r151, %r149, 8;
	shr.s32 	%r152, %r151, 8;
	shl.b32 	%r153, %r150, 8;
	shr.s32 	%r154, %r153, 8;
	mul.lo.s32 	%r155, %r154, %r152;
	cvt.s64.s32 	%rd48, %r155;
	add.s64 	%rd49, %rd47, %rd48;
	ld.shared.u32 	%r156, [%r132+12];
	ld.shared.u32 	%r157, [%r135+76];
	shl.b32 	%r158, %r156, 8;
	shr.s32 	%r159, %r158, 8;
	shl.b32 	%r160, %r157, 8;
	shr.s32 	%r161, %r160, 8;
	mul.lo.s32 	%r162, %r161, %r159;
	cvt.s64.s32 	%rd50, %r162;
	add.s64 	%rd67, %rd49, %rd50;
	add.s32 	%r251, %r251, 4;
$L__BB2_13:
	setp.eq.s32 	%p10, %r29, 0;
	@%p10 bra 	$L__BB2_18;
	setp.eq.s32 	%p11, %r29, 1;
	@%p11 bra 	$L__BB2_16;
	add.s32 	%r163, %r251, %r246;
	shl.b32 	%r164, %r163, 2;
	add.s32 	%r166, %r44, %r164;
	ld.shared.u32 	%r167, [%r166];
	shl.b32 	%r168, %r251, 2;
	add.s32 	%r169, %r12, %r168;
	ld.shared.u32 	%r170, [%r169+64];
	shl.b32 	%r171, %r167, 8;
	shr.s32 	%r172, %r171, 8;
	shl.b32 	%r173, %r170, 8;
	shr.s32 	%r174, %r173, 8;
	mul.lo.s32 	%r175, %r174, %r172;
	cvt.s64.s32 	%rd52, %r175;
	add.s64 	%rd53, %rd67, %rd52;
	ld.shared.u32 	%r176, [%r166+4];
	ld.shared.u32 	%r177, [%r169+68];
	shl.b32 	%r178, %r176, 8;
	shr.s32 	%r179, %r178, 8;
	shl.b32 	%r180, %r177, 8;
	shr.s32 	%r181, %r180, 8;
	mul.lo.s32 	%r182, %r181, %r179;
	cvt.s64.s32 	%rd54, %r182;
	add.s64 	%rd67, %rd53, %rd54;
	add.s32 	%r251, %r251, 2;
$L__BB2_16:
	and.b32  	%r183, %r17, 1;
	setp.eq.b32 	%p12, %r183, 1;
	not.pred 	%p13, %p12;
	@%p13 bra 	$L__BB2_18;
	add.s32 	%r184, %r251, %r246;
	shl.b32 	%r185, %r184, 2;
	add.s32 	%r187, %r44, %r185;
	ld.shared.u32 	%r188, [%r187];
	shl.b32 	%r189, %r251, 2;
	add.s32 	%r190, %r12, %r189;
	ld.shared.u32 	%r191, [%r190+64];
	shl.b32 	%r192, %r188, 8;
	shr.s32 	%r193, %r192, 8;
	shl.b32 	%r194, %r191, 8;
	shr.s32 	%r195, %r194, 8;
	mul.lo.s32 	%r196, %r195, %r193;
	cvt.s64.s32 	%rd55, %r196;
	add.s64 	%rd67, %rd67, %rd55;
$L__BB2_18:
	add.s32 	%r197, %r17, %r246;
	shl.b32 	%r198, %r197, 2;
	add.s32 	%r200, %r44, %r198;
	ld.shared.u32 	%r201, [%r200];
	ld.shared.u32 	%r202, [%r12+8];
	shr.s64 	%rd56, %rd67, %r202;
	cvt.u32.u64 	%r203, %rd56;
	sub.s32 	%r204, %r201, %r203;
	setp.lt.s32 	%p14, %r246, %r14;
	shl.b32 	%r205, %r204, 9;
	shr.s32 	%r206, %r204, 31;
	shr.s32 	%r207, %r205, 8;
	xor.b32  	%r208, %r207, %r206;
	selp.b32 	%r209, %r208, 0, %p14;
	ld.shared.u32 	%r210, [%r7+-1984];
	add.s32 	%r211, %r209, %r210;
	ld.shared.u32 	%r212, [%r7+-2016];
	add.s32 	%r213, %r211, %r212;
	ld.shared.u32 	%r214, [%r7+-2032];
	add.s32 	%r215, %r213, %r214;
	ld.shared.u32 	%r216, [%r7+-2040];
	add.s32 	%r217, %r215, %r216;
	st.shared.u32 	[%r7+-2048], %r217;
	ld.shared.u32 	%r218, [%r7+-2044];
	ld.shared.u32 	%r219, [%r7+-1024];
	add.s32 	%r220, %r219, %r218;
	add.s32 	%r221, %r220, %r217;
	st.shared.u32 	[%r7+-1024], %r221;
	add.s32 	%r246, %r246, %r3;
	sub.s32 	%r222, %r246, %r1;
	setp.lt.u32 	%p15, %r222, %r14;
	@%p15 bra 	$L__BB2_6;
$L__BB2_19:
	setp.gt.u32 	%p16, %r1, 14;
	selp.b32 	%r223, 8388607, 0, %p16;
	mad.lo.s32 	%r224, %r14, %r1, %r14;
	add.s32 	%r225, %r224, %r223;
	shl.b32 	%r226, %r4, 2;
	add.s32 	%r228, %r44, %r226;
	ld.shared.u32 	%r229, [%r228+2048];
	shr.u32 	%r230, %r14, 1;
	sub.s32 	%r231, %r229, %r230;
	shr.s32 	%r232, %r231, %r1;
	add.s32 	%r233, %r225, %r232;
	ld.shared.u32 	%r234, [%r7+-992];
	min.s32 	%r235, %r233, %r234;
	ld.shared.u32 	%r236, [%r7+-1008];
	min.s32 	%r237, %r235, %r236;
	ld.shared.u32 	%r238, [%r7+-1016];
	min.s32 	%r239, %r237, %r238;
	ld.shared.u32 	%r240, [%r7+-1020];
	min.s32 	%r35, %r239, %r240;
	st.shared.u32 	[%r7+-1024], %r35;
	setp.ne.s32 	%p17, %r1, 0;
	@%p17 bra 	$L__BB2_22;
	ld.shared.u32 	%r241, [%r12];
	setp.eq.s32 	%p18, %r241, 0;
	@%p18 bra 	$L__BB2_22;
	add.s32 	%r242, %r6, %r2;
	mov.u32 	%r243, %nctaid.x;
	mad.lo.s32 	%r244, %r242, %r243, %r8;
	cvta.to.global.u64 	%rd57, %rd13;
	mul.wide.u32 	%rd58, %r244, 4;
	add.s64 	%rd59, %rd57, %rd58;
	st.global.u32 	[%rd59], %r35;
$L__BB2_22:
	ret;

}
	// .globl	cudaSumResidualChunks
.visible .entry cudaSumResidualChunks(
	.param .u64 .ptr .align 1 cudaSumResidualChunks_param_0,
	.param .u64 .ptr .align 1 cudaSumResidualChunks_param_1,
	.param .u64 .ptr .align 1 cudaSumResidualChunks_param_2,
	.param .u32 cudaSumResidualChunks_param_3,
	.param .u32 cudaSumResidualChunks_param_4
)
{
	.reg .pred 	%p<8>;
	.reg .b32 	%r<66>;
	.reg .b64 	%rd<13>;
	// demoted variable
	.shared .align 4 .b8 _ZZ21cudaSumResidualChunksE6shared[1152];
	ld.param.u64 	%rd1, [cudaSumResidualChunks_param_0];
	ld.param.u64 	%rd3, [cudaSumResidualChunks_param_1];
	ld.param.u64 	%rd2, [cudaSumResidualChunks_param_2];
	ld.param.u32 	%r10, [cudaSumResidualChunks_param_3];
	ld.param.u32 	%r11, [cudaSumResidualChunks_param_4];
	cvta.to.global.u64 	%rd4, %rd3;
	mov.u32 	%r1, %tid.x;
	mov.u32 	%r2, %ctaid.y;
	mul.wide.u32 	%rd5, %r2, 192;
	add.s64 	%rd6, %rd4, %rd5;
	ld.global.u32 	%r12, [%rd6];
	mov.u32 	%r3, %ctaid.x;
	mul.lo.s32 	%r4, %r11, %r3;
	add.s32 	%r13, %r4, %r12;
	sub.s32 	%r14, %r10, %r13;
	min.s32 	%r5, %r14, %r11;
	shl.b32 	%r15, %r1, 2;
	mov.u32 	%r16, _ZZ21cudaSumResidualChunksE6shared;
	sub.s32 	%r17, %r16, %r15;
	mov.b32 	%r65, 0;
	st.shared.u32 	[%r17+1020], %r65;
	setp.ge.s32 	%p1, %r1, %r5;
	@%p1 bra 	$L__BB3_2;
	cvta.to.global.u64 	%rd7, %rd2;
	shl.b32 	%r18, %r2, 13;
	or.b32  	%r19, %r18, %r1;
	add.s32 	%r20, %r19, %r4;
	mul.wide.u32 	%rd8, %r20, 4;
	add.s64 	%rd9, %rd7, %rd8;
	ld.global.u32 	%r65, [%rd9];
$L__BB3_2:
	shl.b32 	%r21, %r65, 1;
	shr.s32 	%r22, %r65, 31;
	xor.b32  	%r23, %r21, %r22;
	add.s32 	%r8, %r16, %r15;
	st.shared.u32 	[%r8], %r23;
	bar.sync 	0;
	setp.gt.u32 	%p2, %r1, 127;
	@%p2 bra 	$L__BB3_4;
	ld.shared.u32 	%r26, [%r8+512];
	ld.shared.u32 	%r27, [%r8];
	add.s32 	%r28, %r27, %r26;
	st.shared.u32 	[%r8], %r28;
$L__BB3_4:
	bar.sync 	0;
	setp.gt.u32 	%p3, %r1, 63;
	@%p3 bra 	$L__BB3_6;
	ld.shared.u32 	%r29, [%r8+256];
	ld.shared.u32 	%r30, [%r8];
	add.s32 	%r31, %r30, %r29;
	st.shared.u32 	[%r8], %r31;
$L__BB3_6:
	bar.sync 	0;
	setp.gt.u32 	%p4, %r1, 31;
	@%p4 bra 	$L__BB3_8;
	ld.shared.u32 	%r32, [%r8+128];
	ld.shared.u32 	%r33, [%r8];
	add.s32 	%r34, %r33, %r32;
	st.shared.u32 	[%r8], %r34;
$L__BB3_8:
	setp.gt.u32 	%p5, %r1, 31;
	bar.sync 	0;
	ld.shared.u32 	%r35, [%r8+64];
	ld.shared.u32 	%r36, [%r8];
	add.s32 	%r37, %r36, %r35;
	ld.shared.u32 	%r38, [%r8+32];
	add.s32 	%r39, %r38, %r37;
	ld.shared.u32 	%r40, [%r8+16];
	add.s32 	%r41, %r40, %r39;
	ld.shared.u32 	%r42, [%r8+8];
	add.s32 	%r43, %r42, %r41;
	ld.shared.u32 	%r44, [%r8+4];
	add.s32 	%r45, %r44, %r43;
	st.shared.u32 	[%r8], %r45;
	@%p5 bra 	$L__BB3_11;
	setp.gt.u32 	%p6, %r1, 14;
	selp.b32 	%r46, 8388607, 0, %p6;
	mad.lo.s32 	%r47, %r5, %r1, %r5;
	add.s32 	%r48, %r47, %r46;
	ld.shared.u32 	%r49, [_ZZ21cudaSumResidualChunksE6shared];
	shr.s32 	%r50, %r5, 1;
	sub.s32 	%r51, %r49, %r50;
	shr.s32 	%r52, %r51, %r1;
	add.s32 	%r53, %r48, %r52;
	ld.shared.u32 	%r54, [%r8+1056];
	min.s32 	%r55, %r53, %r54;
	ld.shared.u32 	%r56, [%r8+1040];
	min.s32 	%r57, %r55, %r56;
	ld.shared.u32 	%r58, [%r8+1032];
	min.s32 	%r59, %r57, %r58;
	ld.shared.u32 	%r60, [%r8+1028];
	min.s32 	%r61, %r59, %r60;
	st.shared.u32 	[%r8+1024], %r61;
	setp.ne.s32 	%p7, %r1, 0;
	@%p7 bra 	$L__BB3_11;
	ld.shared.u32 	%r62, [_ZZ21cudaSumResidualChunksE6shared+1024];
	mov.u32 	%r63, %nctaid.x;
	mad.lo.s32 	%r64, %r2, %r63, %r3;
	cvta.to.global.u64 	%rd10, %rd1;
	mul.wide.u32 	%rd11, %r64, 4;
	add.s64 	%rd12, %rd10, %rd11;
	st.global.u32 	[%rd12], %r62;
$L__BB3_11:
	ret;

}
	// .globl	cudaSumResidual
.visible .entry cudaSumResidual(
	.param .u64 .ptr .align 1 cudaSumResidual_param_0,
	.param .u64 .ptr .align 1 cudaSumResidual_param_1,
	.param .u32 cudaSumResidual_param_2,
	.param .u32 cudaSumResidual_param_3
)
{
	.reg .pred 	%p<5>;
	.reg .b32 	%r<31>;
	.reg .b64 	%rd<13>;
	// demoted variable
	.shared .align 4 .b8 _ZZ15cudaSumResidualE6shared[1216];
	ld.param.u64 	%rd3, [cudaSumResidual_param_0];
	ld.param.u64 	%rd2, [cudaSumResidual_param_1];
	ld.param.u32 	%r5, [cudaSumResidual_param_3];
	cvta.to.global.u64 	%rd1, %rd3;
	mov.u32 	%r1, %tid.x;
	setp.gt.u32 	%p1, %r1, 47;
	shl.b32 	%r6, %r1, 2;
	mov.u32 	%r7, _ZZ15cudaSumResidualE6shared;
	add.s32 	%r8, %r7, %r6;
	add.s32 	%r2, %r8, 1024;
	@%p1 bra 	$L__BB4_2;
	mov.u32 	%r9, %ctaid.y;
	mul.wide.u32 	%rd4, %r9, 192;
	add.s64 	%rd5, %rd1, %rd4;
	mul.wide.u32 	%rd6, %r1, 4;
	add.s64 	%rd7, %rd5, %rd6;
	ld.global.u32 	%r10, [%rd7];
	st.shared.u32 	[%r2], %r10;
$L__BB4_2:
	bar.sync 	0;
	setp.ge.s32 	%p2, %r1, %r5;
	mov.b32 	%r30, 0;
	@%p2 bra 	$L__BB4_4;
	mov.u32 	%r12, %ctaid.y;
	mad.lo.s32 	%r13, %r5, %r12, %r1;
	cvta.to.global.u64 	%rd8, %rd2;
	mul.wide.u32 	%rd9, %r13, 4;
	add.s64 	%rd10, %rd8, %rd9;
	ld.global.u32 	%r30, [%rd10];
$L__BB4_4:
	st.shared.u32 	[%r2+-1024], %r30;
	bar.sync 	0;
	setp.gt.u32 	%p3, %r1, 31;
	@%p3 bra 	$L__BB4_6;
	ld.shared.u32 	%r14, [%r2+-896];
	ld.shared.u32 	%r15, [%r2+-1024];
	add.s32 	%r16, %r15, %r14;
	st.shared.u32 	[%r2+-1024], %r16;
$L__BB4_6:
	bar.sync 	0;
	ld.shared.u32 	%r17, [%r2+-960];
	ld.shared.u32 	%r18, [%r2+-1024];
	add.s32 	%r19, %r18, %r17;
	ld.shared.u32 	%r20, [%r2+-992];
	add.s32 	%r21, %r20, %r19;
	ld.shared.u32 	%r22, [%r2+-1008];
	add.s32 	%r23, %r22, %r21;
	ld.shared.u32 	%r24, [%r2+-1016];
	add.s32 	%r25, %r24, %r23;
	ld.shared.u32 	%r26, [%r2+-1020];
	add.s32 	%r27, %r26, %r25;
	st.shared.u32 	[%r2+-1024], %r27;
	setp.ne.s32 	%p4, %r1, 0;
	@%p4 bra 	$L__BB4_8;
	ld.shared.u32 	%r28, [_ZZ15cudaSumResidualE6shared];
	mov.u32 	%r29, %ctaid.y;
	mul.wide.u32 	%rd11, %r29, 192;
	add.s64 	%rd12, %rd1, %rd11;
	st.global.u32 	[%rd12+16], %r28;
$L__BB4_8:
	ret;

}
	// .globl	cudaEncodeResidual
.visible .entry cudaEncodeResidual(
	.param .u64 .ptr .align 1 cudaEncodeResidual_param_0,
	.param .u64 .ptr .align 1 cudaEncodeResidual_param_1,
	.param .u64 .ptr .align 1 cudaEncodeResidual_param_2,
	.param .u32 cudaEncodeResidual_param_3,
	.param .u32 cudaEncodeResidual_param_4
)
{


	bar.sync 	0;
	ret;

}


// ===== COMPILED SASS (sm_100) =====

	.target	sm_100

	.elftype	@"ET_EXEC"


//--------------------- .note.nv.tkinfo           --------------------------
	.section	.note.nv.tkinfo,"",@"SHT_NOTE"
	.sectionflags	@"SHF_NOTE_NV_TKINFO"
	.tkinfo
        /*0018*/ 	.word	0x00000002
        /*0030*/ 	.string	""
        /*0030*/ 	.string	"ptxas"
        /*0030*/ 	.string	"Cuda compilation tools, release 13.0, V13.0.88"
        /*0030*/ 	.string	"Build cuda_13.0.r13.0/compiler.36424714_0"
        /*0030*/ 	.string	"-arch sm_100 -m 64 "



//--------------------- .note.nv.cuinfo           --------------------------
	.section	.note.nv.cuinfo,"",@"SHT_NOTE"
	.sectionflags	@"SHF_NOTE_NV_CUINFO"
        /*0018*/ 	.short	0x0002
        /*001a*/ 	.short	0x0064
        /*001c*/ 	.short	0x0082
	.zero		2


//--------------------- .nv.info                  --------------------------
	.section	.nv.info,"",@"SHT_CUDA_INFO"
	.align	4


	//----- nvinfo : EIATTR_REGCOUNT
	.align		4
        /*0000*/ 	.byte	0x04, 0x2f
        /*0002*/ 	.short	(.L_1 - .L_0)
	.align		4
.L_0:
        /*0004*/ 	.word	index@(cudaComputeAutocor)
        /*0008*/ 	.word	0x00000016


	//----- nvinfo : EIATTR_FRAME_SIZE
	.align		4
.L_1:
        /*000c*/ 	.byte	0x04, 0x11
        /*000e*/ 	.short	(.L_3 - .L_2)
	.align		4
.L_2:
        /*0010*/ 	.word	index@(cudaComputeAutocor)
        /*0014*/ 	.word	0x00000000


	//----- nvinfo : EIATTR_REGCOUNT
	.align		4
.L_3:
        /*0018*/ 	.byte	0x04, 0x2f
        /*001a*/ 	.short	(.L_5 - .L_4)
	.align		4
.L_4:
        /*001c*/ 	.word	index@(cudaComputeLPC)
        /*0020*/ 	.word	0x00000020


	//----- nvinfo : EIATTR_FRAME_SIZE
	.align		4
.L_5:
        /*0024*/ 	.byte	0x04, 0x11
        /*0026*/ 	.short	(.L_7 - .L_6)
	.align		4
.L_6:
        /*0028*/ 	.word	index@($__internal_0_$__cuda_sm3x_div_rn_noftz_f32_slowpath)
        /*002c*/ 	.word	0x00000000


	//----- nvinfo : EIATTR_FRAME_SIZE
	.align		4
.L_7:
        /*0030*/ 	.byte	0x04, 0x11
        /*0032*/ 	.short	(.L_9 - .L_8)
	.align		4
.L_8:
        /*0034*/ 	.word	index@(cudaComputeLPC)
        /*0038*/ 	.word	0x00000000


	//----- nvinfo : EIATTR_REGCOUNT
	.align		4
.L_9:
        /*003c*/ 	.byte	0x04, 0x2f
        /*003e*/ 	.short	(.L_11 - .L_10)
	.align		4
.L_10:
        /*0040*/ 	.word	index@(cudaEstimateResidual)
        /*0044*/ 	.word	0x0000001e


	//----- nvinfo : EIATTR_FRAME_SIZE
	.align		4
.L_11:
        /*0048*/ 	.byte	0x04, 0x11
        /*004a*/ 	.short	(.L_13 - .L_12)
	.align		4
.L_12:
        /*004c*/ 	.word	index@(cudaEstimateResidual)
        /*0050*/ 	.word	0x00000000


	//----- nvinfo : EIATTR_REGCOUNT
	.align		4
.L_13:
        /*0054*/ 	.byte	0x04, 0x2f
        /*0056*/ 	.short	(.L_15 - .L_14)
	.align		4
.L_14:
        /*0058*/ 	.word	index@(cudaSumResidualChunks)
        /*005c*/ 	.word	0x00000010


	//----- nvinfo : EIATTR_FRAME_SIZE
	.align		4
.L_15:
        /*0060*/ 	.byte	0x04, 0x11
        /*0062*/ 	.short	(.L_17 - .L_16)
	.align		4
.L_16:
        /*0064*/ 	.word	index@(cudaSumResidualChunks)
        /*0068*/ 	.word	0x00000000


	//----- nvinfo : EIATTR_REGCOUNT
	.align		4
.L_17:
        /*006c*/ 	.byte	0x04, 0x2f
        /*006e*/ 	.short	(.L_19 - .L_18)
	.align		4
.L_18:
        /*0070*/ 	.word	index@(cudaSumResidual)
        /*0074*/ 	.word	0x00000010


	//----- nvinfo : EIATTR_FRAME_SIZE
	.align		4
.L_19:
        /*0078*/ 	.byte	0x04, 0x11
        /*007a*/ 	.short	(.L_21 - .L_20)
	.align		4
.L_20:
        /*007c*/ 	.word	index@(cudaSumResidual)
        /*0080*/ 	.word	0x00000000


	//----- nvinfo : EIATTR_REGCOUNT
	.align		4
.L_21:
        /*0084*/ 	.byte	0x04, 0x2f
        /*0086*/ 	.short	(.L_23 - .L_22)
	.align		4
.L_22:
        /*0088*/ 	.word	index@(cudaEncodeResidual)
        /*008c*/ 	.word	0x00000004


	//----- nvinfo : EIATTR_FRAME_SIZE
	.align		4
.L_23:
        /*0090*/ 	.byte	0x04, 0x11
        /*0092*/ 	.short	(.L_25 - .L_24)
	.align		4
.L_24:
        /*0094*/ 	.word	index@(cudaEncodeResidual)
        /*0098*/ 	.word	0x00000000


	//----- nvinfo : EIATTR_MIN_STACK_SIZE
	.align		4
.L_25:
        /*009c*/ 	.byte	0x04, 0x12
        /*009e*/ 	.short	(.L_27 - .L_26)
	.align		4
.L_26:
        /*00a0*/ 	.word	index@(cudaEncodeResidual)
        /*00a4*/ 	.word	0x00000000


	//----- nvinfo : EIATTR_MIN_STACK_SIZE
	.align		4
.L_27:
        /*00a8*/ 	.byte	0x04, 0x12
        /*00aa*/ 	.short	(.L_29 - .L_28)
	.align		4
.L_28:
        /*00ac*/ 	.word	index@(cudaSumResidual)
        /*00b0*/ 	.word	0x00000000


	//----- nvinfo : EIATTR_MIN_STACK_SIZE
	.align		4
.L_29:
        /*00b4*/ 	.byte	0x04, 0x12
        /*00b6*/ 	.short	(.L_31 - .L_30)
	.align		4
.L_30:
        /*00b8*/ 	.word	index@(cudaSumResidualChunks)
        /*00bc*/ 	.word	0x00000000


	//----- nvinfo : EIATTR_MIN_STACK_SIZE
	.align		4
.L_31:
        /*00c0*/ 	.byte	0x04, 0x12
        /*00c2*/ 	.short	(.L_33 - .L_32)
	.align		4
.L_32:
        /*00c4*/ 	.word	index@(cudaEstimateResidual)
        /*00c8*/ 	.word	0x00000000


	//----- nvinfo : EIATTR_MIN_STACK_SIZE
	.align		4
.L_33:
        /*00cc*/ 	.byte	0x04, 0x12
        /*00ce*/ 	.short	(.L_35 - .L_34)
	.align		4
.L_34:
        /*00d0*/ 	.word	index@(cudaComputeLPC)
        /*00d4*/ 	.word	0x00000000


	//----- nvinfo : EIATTR_MIN_STACK_SIZE
	.align		4
.L_35:
        /*00d8*/ 	.byte	0x04, 0x12
        /*00da*/ 	.short	(.L_37 - .L_36)
	.align		4
.L_36:
        /*00dc*/ 	.word	index@(cudaComputeAutocor)
        /*00e0*/ 	.word	0x00000000
.L_37:


//--------------------- .nv.compat                --------------------------
	.section	.nv.compat,"",@"SHT_CUDA_COMPAT_INFO"
	.align	4
        /*0000*/ 	.byte	0x02, 0x09, 0x00, 0x00, 0x02, 0x02, 0x01, 0x00, 0x02, 0x05, 0x05, 0x00, 0x03, 0x07, 0x01, 0x01
        /*0010*/ 	.byte	0x02, 0x03, 0x00, 0x00, 0x02, 0x06, 0x01, 0x00, 0x04, 0x0b, 0x08, 0x00, 0x01, 0x00, 0x00, 0x00
        /*0020*/ 	.byte	0x00, 0x00, 0x00, 0x00


//--------------------- .nv.info.cudaEncodeResidual --------------------------
	.section	.nv.info.cudaEncodeResidual,"",@"SHT_CUDA_INFO"
	.sectionflags	@""
	.align	4


	//----- nvinfo : EIATTR_CUDA_API_VERSION
	.align		4
        /*0000*/ 	.byte	0x04, 0x37
        /*0002*/ 	.short	(.L_39 - .L_38)
.L_38:
        /*0004*/ 	.word	0x00000082


	//----- nvinfo : EIATTR_KPARAM_INFO
	.align		4
.L_39:
        /*0008*/ 	.byte	0x04, 0x17
        /*000a*/ 	.short	(.L_41 - .L_40)
.L_40:
        /*000c*/ 	.word	0x00000000
        /*0010*/ 	.short	0x0004
        /*0012*/ 	.short	0x001c
        /*0014*/ 	.byte	0x00, 0xf0, 0x11, 0x00


	//----- nvinfo : EIATTR_KPARAM_INFO
	.align		4
.L_41:
        /*0018*/ 	.byte	0x04, 0x17
        /*001a*/ 	.short	(.L_43 - .L_42)
.L_42:
        /*001c*/ 	.word	0x00000000
        /*0020*/ 	.short	0x0003
        /*0022*/ 	.short	0x0018
        /*0024*/ 	.byte	0x00, 0xf0, 0x11, 0x00


	//----- nvinfo : EIATTR_KPARAM_INFO
	.align		4
.L_43:
        /*0028*/ 	.byte	0x04, 0x17
        /*002a*/ 	.short	(.L_45 - .L_44)
.L_44:
        /*002c*/ 	.word	0x00000000
        /*0030*/ 	.short	0x0002
        /*0032*/ 	.short	0x0010
        /*0034*/ 	.byte	0x00, 0xf5, 0x21, 0x00


	//----- nvinfo : EIATTR_KPARAM_INFO
	.align		4
.L_45:
        /*0038*/ 	.byte	0x04, 0x17
        /*003a*/ 	.short	(.L_47 - .L_46)
.L_46:
        /*003c*/ 	.word	0x00000000
        /*0040*/ 	.short	0x0001
        /*0042*/ 	.short	0x0008
        /*0044*/ 	.byte	0x00, 0xf5, 0x21, 0x00


	//----- nvinfo : EIATTR_KPARAM_INFO
	.align		4
.L_47:
        /*0048*/ 	.byte	0x04, 0x17
        /*004a*/ 	.short	(.L_49 - .L_48)
.L_48:
        /*004c*/ 	.word	0x00000000
        /*0050*/ 	.short	0x0000
        /*0052*/ 	.short	0x0000
        /*0054*/ 	.byte	0x00, 0xf5, 0x21, 0x00


	//----- nvinfo : EIATTR_SPARSE_MMA_MASK
	.align		4
.L_49:
        /*0058*/ 	.byte	0x03, 0x50
        /*005a*/ 	.short	0x0000


	//----- nvinfo : EIATTR_MAXREG_COUNT
	.align		4
        /*005c*/ 	.byte	0x03, 0x1b
        /*005e*/ 	.short	0x00ff


	//----- nvinfo : EIATTR_NUM_BARRIERS
	.align		4
        /*0060*/ 	.byte	0x02, 0x4c
        /*0062*/ 	.byte	0x01
	.zero		1


	//----- nvinfo : EIATTR_MERCURY_ISA_VERSION
	.align		4
        /*0064*/ 	.byte	0x03, 0x5f
        /*0066*/ 	.short	0x0101


	//----- nvinfo : EIATTR_VRC_CTA_INIT_COUNT
	.align		4
        /*0068*/ 	.byte	0x02, 0x4a
	.zero		1
	.zero		1


	//----- nvinfo : EIATTR_EXIT_INSTR_OFFSETS
	.align		4
        /*006c*/ 	.byte	0x04, 0x1c
        /*006e*/ 	.short	(.L_51 - .L_50)


	//   ....[0]....
.L_50:
        /*0070*/ 	.word	0x00000020


	//----- nvinfo : EIATTR_CBANK_PARAM_SIZE
	.align		4
.L_51:
        /*0074*/ 	.byte	0x03, 0x19
        /*0076*/ 	.short	0x0020


	//----- nvinfo : EIATTR_PARAM_CBANK
	.align		4
        /*0078*/ 	.byte	0x04, 0x0a
        /*007a*/ 	.short	(.L_53 - .L_52)
	.align		4
.L_52:
        /*007c*/ 	.word	index@(.nv.constant0.cudaEncodeResidual)
        /*0080*/ 	.short	0x0380
        /*0082*/ 	.short	0x0020


	//----- nvinfo : EIATTR_SW_WAR
	.align		4
.L_53:
        /*0084*/ 	.byte	0x04, 0x36
        /*0086*/ 	.short	(.L_55 - .L_54)
.L_54:
        /*0088*/ 	.word	0x00000008
.L_55:


//--------------------- .nv.info.cudaSumResidual  --------------------------
	.section	.nv.info.cudaSumResidual,"",@"SHT_CUDA_INFO"
	.sectionflags	@""
	.align	4


	//----- nvinfo : EIATTR_CUDA_API_VERSION
	.align		4
        /*0000*/ 	.byte	0x04, 0x37
        /*0002*/ 	.short	(.L_57 - .L_56)
.L_56:
        /*0004*/ 	.word	0x00000082


	//----- nvinfo : EIATTR_KPARAM_INFO
	.align		4
.L_57:
        /*0008*/ 	.byte	0x04, 0x17
        /*000a*/ 	.short	(.L_59 - .L_58)
.L_58:
        /*000c*/ 	.word	0x00000000
        /*0010*/ 	.short	0x0003
        /*0012*/ 	.short	0x0014
        /*0014*/ 	.byte	0x00, 0xf0, 0x11, 0x00


	//----- nvinfo : EIATTR_KPARAM_INFO
	.align		4
.L_59:
        /*0018*/ 	.byte	0x04, 0x17
        /*001a*/ 	.short	(.L_61 - .L_60)
.L_60:
        /*001c*/ 	.word	0x00000000
        /*0020*/ 	.short	0x0002
        /*0022*/ 	.short	0x0010
        /*0024*/ 	.byte	0x00, 0xf0, 0x11, 0x00


	//----- nvinfo : EIATTR_KPARAM_INFO
	.align		4
.L_61:
        /*0028*/ 	.byte	0x04, 0x17
        /*002a*/ 	.short	(.L_63 - .L_62)
.L_62:
        /*002c*/ 	.word	0x00000000
        /*0030*/ 	.short	0x0001
        /*0032*/ 	.short	0x0008
        /*0034*/ 	.byte	0x00, 0xf5, 0x21, 0x00


	//----- nvinfo : EIATTR_KPARAM_INFO
	.align		4
.L_63:
        /*0038*/ 	.byte	0x04, 0x17
        /*003a*/ 	.short	(.L_65 - .L_64)
.L_64:
        /*003c*/ 	.word	0x00000000
        /*0040*/ 	.short	0x0000
        /*0042*/ 	.short	0x0000
        /*0044*/ 	.byte	0x00, 0xf5, 0x21, 0x00


	//----- nvinfo : EIATTR_SPARSE_MMA_MASK
	.align		4
.L_65:
        /*0048*/ 	.byte	0x03, 0x50
        /*004a*/ 	.short	0x0000


	//----- nvinfo : EIATTR_MAXREG_COUNT
	.align		4
        /*004c*/ 	.byte	0x03, 0x1b
        /*004e*/ 	.short	0x00ff


	//----- nvinfo : EIATTR_NUM_BARRIERS
	.align		4
        /*0050*/ 	.byte	0x02, 0x4c
        /*0052*/ 	.byte	0x01
	.zero		1


	//----- nvinfo : EIATTR_MERCURY_ISA_VERSION
	.align		4
        /*0054*/ 	.byte	0x03, 0x5f
        /*0056*/ 	.short	0x0101


	//----- nvinfo : EIATTR_VRC_CTA_INIT_COUNT
	.align		4
        /*0058*/ 	.byte	0x02, 0x4a
	.zero		1
	.zero		1


	//----- nvinfo : EIATTR_EXIT_INSTR_OFFSETS
	.align		4
        /*005c*/ 	.byte	0x04, 0x1c
        /*005e*/ 	.short	(.L_67 - .L_66)


	//   ....[0]....
.L_66:
        /*0060*/ 	.word	0x000002d0


	//   ....[1]....
        /*0064*/ 	.word	0x00000330


	//----- nvinfo : EIATTR_CRS_STACK_SIZE
	.align		4
.L_67:
        /*0068*/ 	.byte	0x04, 0x1e
        /*006a*/ 	.short	(.L_69 - .L_68)
.L_68:
        /*006c*/ 	.word	0x00000000


	//----- nvinfo : EIATTR_CBANK_PARAM_SIZE
	.align		4
.L_69:
        /*0070*/ 	.byte	0x03, 0x19
        /*0072*/ 	.short	0x0018


	//----- nvinfo : EIATTR_PARAM_CBANK
	.align		4
        /*0074*/ 	.byte	0x04, 0x0a
        /*0076*/ 	.short	(.L_71 - .L_70)
	.align		4
.L_70:
        /*0078*/ 	.word	index@(.nv.constant0.cudaSumResidual)
        /*007c*/ 	.short	0x0380
        /*007e*/ 	.short	0x0018


	//----- nvinfo : EIATTR_SW_WAR
	.align		4
.L_71:
        /*0080*/ 	.byte	0x04, 0x36
        /*0082*/ 	.short	(.L_73 - .L_72)
.L_72:
        /*0084*/ 	.word	0x00000008
.L_73:


//--------------------- .nv.info.cudaSumResidualChunks --------------------------
	.section	.nv.info.cudaSumResidualChunks,"",@"SHT_CUDA_INFO"
	.sectionflags	@""
	.align	4


	//----- nvinfo : EIATTR_CUDA_API_VERSION
	.align		4
        /*0000*/ 	.byte	0x04, 0x37
        /*0002*/ 	.short	(.L_75 - .L_74)
.L_74:
        /*0004*/ 	.word	0x00000082


	//----- nvinfo : EIATTR_KPARAM_INFO
	.align		4
.L_75:
        /*0008*/ 	.byte	0x04, 0x17
        /*000a*/ 	.short	(.L_77 - .L_76)
.L_76:
        /*000c*/ 	.word	0x00000000
        /*0010*/ 	.short	0x0004
        /*0012*/ 	.short	0x001c
        /*0014*/ 	.byte	0x00, 0xf0, 0x11, 0x00


	//----- nvinfo : EIATTR_KPARAM_INFO
	.align		4
.L_77:
        /*0018*/ 	.byte	0x04, 0x17
        /*001a*/ 	.short	(.L_79 - .L_78)
.L_78:
        /*001c*/ 	.word	0x00000000
        /*0020*/ 	.short	0x0003
        /*0022*/ 	.short	0x0018
        /*0024*/ 	.byte	0x00, 0xf0, 0x11, 0x00


	//----- nvinfo : EIATTR_KPARAM_INFO
	.align		4
.L_79:
        /*0028*/ 	.byte	0x04, 0x17
        /*002a*/ 	.short	(.L_81 - .L_80)
.L_80:
        /*002c*/ 	.word	0x00000000
        /*0030*/ 	.short	0x0002
        /*0032*/ 	.short	0x0010
        /*0034*/ 	.byte	0x00, 0xf5, 0x21, 0x00


	//----- nvinfo : EIATTR_KPARAM_INFO
	.align		4
.L_81:
        /*0038*/ 	.byte	0x04, 0x17
        /*003a*/ 	.short	(.L_83 - .L_82)
.L_82:
        /*003c*/ 	.word	0x00000000
        /*0040*/ 	.short	0x0001
        /*0042*/ 	.short	0x0008
        /*0044*/ 	.byte	0x00, 0xf5, 0x21, 0x00


	//----- nvinfo : EIATTR_KPARAM_INFO
	.align		4
.L_83:
        /*0048*/ 	.byte	0x04, 0x17
        /*004a*/ 	.short	(.L_85 - .L_84)
.L_84:
        /*004c*/ 	.word	0x00000000
        /*0050*/ 	.short	0x0000
        /*0052*/ 	.short	0x0000
        /*0054*/ 	.byte	0x00, 0xf5, 0x21, 0x00


	//----- nvinfo : EIATTR_SPARSE_MMA_MASK
	.align		4
.L_85:
        /*0058*/ 	.byte	0x03, 0x50
        /*005a*/ 	.short	0x0000


	//----- nvinfo : EIATTR_MAXREG_COUNT
	.align		4
        /*005c*/ 	.byte	0x03, 0x1b
        /*005e*/ 	.short	0x00ff


	//----- nvinfo : EIATTR_NUM_BARRIERS
	.align		4
        /*0060*/ 	.byte	0x02, 0x4c
        /*0062*/ 	.byte	0x01
	.zero		1


	//----- nvinfo : EIATTR_MERCURY_ISA_VERSION
	.align		4
        /*0064*/ 	.byte	0x03, 0x5f
        /*0066*/ 	.short	0x0101


	//----- nvinfo : EIATTR_VRC_CTA_INIT_COUNT
	.align		4
        /*0068*/ 	.byte	0x02, 0x4a
	.zero		1
	.zero		1


	//----- nvinfo : EIATTR_EXIT_INSTR_OFFSETS
	.align		4
        /*006c*/ 	.byte	0x04, 0x1c
        /*006e*/ 	.short	(.L_87 - .L_86)


	//   ....[0]....
.L_86:
        /*0070*/ 	.word	0x000003b0


	//   ....[1]....
        /*0074*/ 	.word	0x000004d0


	//   ....[2]....
        /*0078*/ 	.word	0x00000540


	//----- nvinfo : EIATTR_CBANK_PARAM_SIZE
	.align		4
.L_87:
        /*007c*/ 	.byte	0x03, 0x19
        /*007e*/ 	.short	0x0020


	//----- nvinfo : EIATTR_PARAM_CBANK
	.align		4
        /*0080*/ 	.byte	0x04, 0x0a
        /*0082*/ 	.short	(.L_89 - .L_88)
	.align		4
.L_88:
        /*0084*/ 	.word	index@(.nv.constant0.cudaSumResidualChunks)
        /*0088*/ 	.short	0x0380
        /*008a*/ 	.short	0x0020


	//----- nvinfo : EIATTR_SW_WAR
	.align		4
.L_89:
        /*008c*/ 	.byte	0x04, 0x36
        /*008e*/ 	.short	(.L_91 - .L_90)
.L_90:
        /*0090*/ 	.word	0x00000008
.L_91:


//--------------------- .nv.info.cudaEstimateResidual --------------------------
	.section	.nv.info.cudaEstimateResidual,"",@"SHT_CUDA_INFO"
	.sectionflags	@""
	.align	4


	//----- nvinfo : EIATTR_CUDA_API_VERSION
	.align		4
        /*0000*/ 	.byte	0x04, 0x37
        /*0002*/ 	.short	(.L_93 - .L_92)
.L_92:
        /*0004*/ 	.word	0x00000082


	//----- nvinfo : EIATTR_KPARAM_INFO
	.align		4
.L_93:
        /*0008*/ 	.byte	0x04, 0x17
        /*000a*/ 	.short	(.L_95 - .L_94)
.L_94:
        /*000c*/ 	.word	0x00000000
        /*0010*/ 	.short	0x0005
        /*0012*/ 	.short	0x0020
        /*0014*/ 	.byte	0x00, 0xf0, 0x11, 0x00


	//----- nvinfo : EIATTR_KPARAM_INFO
	.align		4
.L_95:
        /*0018*/ 	.byte	0x04, 0x17
        /*001a*/ 	.short	(.L_97 - .L_96)
.L_96:
        /*001c*/ 	.word	0x00000000
        /*0020*/ 	.short	0x0004
        /*0022*/ 	.short	0x001c
        /*0024*/ 	.byte	0x00, 0xf0, 0x11, 0x00


	//----- nvinfo : EIATTR_KPARAM_INFO
	.align		4
.L_97:
        /*0028*/ 	.byte	0x04, 0x17
        /*002a*/ 	.short	(.L_99 - .L_98)
.L_98:
        /*002c*/ 	.word	0x00000000
        /*0030*/ 	.short	0x0003
        /*0032*/ 	.short	0x0018
        /*0034*/ 	.byte	0x00, 0xf0, 0x11, 0x00


	//----- nvinfo : EIATTR_KPARAM_INFO
	.align		4
.L_99:
        /*0038*/ 	.byte	0x04, 0x17
        /*003a*/ 	.short	(.L_101 - .L_100)
.L_100:
        /*003c*/ 	.word	0x00000000
        /*0040*/ 	.short	0x0002
        /*0042*/ 	.short	0x0010
        /*0044*/ 	.byte	0x00, 0xf5, 0x21, 0x00


	//----- nvinfo : EIATTR_KPARAM_INFO
	.align		4
.L_101:
        /*0048*/ 	.byte	0x04, 0x17
        /*004a*/ 	.short	(.L_103 - .L_102)
.L_102:
        /*004c*/ 	.word	0x00000000
        /*0050*/ 	.short	0x0001
        /*0052*/ 	.short	0x0008
        /*0054*/ 	.byte	0x00, 0xf5, 0x21, 0x00


	//----- nvinfo : EIATTR_KPARAM_INFO
	.align		4
.L_103:
        /*0058*/ 	.byte	0x04, 0x17
        /*005a*/ 	.short	(.L_105 - .L_104)
.L_104:
        /*005c*/ 	.word	0x00000000
        /*0060*/ 	.short	0x0000
        /*0062*/ 	.short	0x0000
        /*0064*/ 	.byte	0x00, 0xf5, 0x21, 0x00


	//----- nvinfo : EIATTR_SPARSE_MMA_MASK
	.align		4
.L_105:
        /*0068*/ 	.byte	0x03, 0x50
        /*006a*/ 	.short	0x0000


	//----- nvinfo : EIATTR_MAXREG_COUNT
	.align		4
        /*006c*/ 	.byte	0x03, 0x1b
        /*006e*/ 	.short	0x00ff


	//----- nvinfo : EIATTR_NUM_BARRIERS
	.align		4
        /*0070*/ 	.byte	0x02, 0x4c
        /*0072*/ 	.byte	0x01
	.zero		1


	//----- nvinfo : EIATTR_MERCURY_ISA_VERSION
	.align		4
        /*0074*/ 	.byte	0x03, 0x5f
        /*0076*/ 	.short	0x0101


	//----- nvinfo : EIATTR_VRC_CTA_INIT_COUNT
	.align		4
        /*0078*/ 	.byte	0x02, 0x4a
	.zero		1
	.zero		1


	//----- nvinfo : EIATTR_EXIT_INSTR_OFFSETS
	.align		4
        /*007c*/ 	.byte	0x04, 0x1c
        /*007e*/ 	.short	(.L_107 - .L_106)


	//   ....[0]....
.L_106:
        /*0080*/ 	.word	0x00001200


	//   ....[1]....
        /*0084*/ 	.word	0x00001230


	//   ....[2]....
        /*0088*/ 	.word	0x000012a0


	//----- nvinfo : EIATTR_CRS_STACK_SIZE
	.align		4
.L_107:
        /*008c*/ 	.byte	0x04, 0x1e
        /*008e*/ 	.short	(.L_109 - .L_108)
.L_108:
        /*0090*/ 	.word	0x00000000


	//----- nvinfo : EIATTR_CBANK_PARAM_SIZE
	.align		4
.L_109:
        /*0094*/ 	.byte	0x03, 0x19
        /*0096*/ 	.short	0x0024


	//----- nvinfo : EIATTR_PARAM_CBANK
	.align		4
        /*0098*/ 	.byte	0x04, 0x0a
        /*009a*/ 	.short	(.L_111 - .L_110)
	.align		4
.L_110:
        /*009c*/ 	.word	index@(.nv.constant0.cudaEstimateResidual)
        /*00a0*/ 	.short	0x0380
        /*00a2*/ 	.short	0x0024


	//----- nvinfo : EIATTR_SW_WAR
	.align		4
.L_111:
        /*00a4*/ 	.byte	0x04, 0x36
        /*00a6*/ 	.short	(.L_113 - .L_112)
.L_112:
        /*00a8*/ 	.word	0x00000008
.L_113:


//--------------------- .nv.info.cudaComputeLPC   --------------------------
	.section	.nv.info.cudaComputeLPC,"",@"SHT_CUDA_INFO"
	.sectionflags	@""
	.align	4


	//----- nvinfo : EIATTR_CUDA_API_VERSION
	.align		4
        /*0000*/ 	.byte	0x04, 0x37
        /*0002*/ 	.short	(.L_115 - .L_114)
.L_114:
        /*0004*/ 	.word	0x00000082


	//----- nvinfo : EIATTR_KPARAM_INFO
	.align		4
.L_115:
        /*0008*/ 	.byte	0x04, 0x17
        /*000a*/ 	.short	(.L_117 - .L_116)
.L_116:
        /*000c*/ 	.word	0x00000000
        /*0010*/ 	.short	0x0004
        /*0012*/ 	.short	0x001c
        /*0014*/ 	.byte	0x00, 0xf0, 0x11, 0x00


	//----- nvinfo : EIATTR_KPARAM_INFO
	.align		4
.L_117:
        /*0018*/ 	.byte	0x04, 0x17
        /*001a*/ 	.short	(.L_119 - .L_118)
.L_118:
        /*001c*/ 	.word	0x00000000
        /*0020*/ 	.short	0x0003
        /*0022*/ 	.short	0x0018
        /*0024*/ 	.byte	0x00, 0xf0, 0x11, 0x00


	//----- nvinfo : EIATTR_KPARAM_INFO
	.align		4
.L_119:
        /*0028*/ 	.byte	0x04, 0x17
        /*002a*/ 	.short	(.L_121 - .L_120)
.L_120:
        /*002c*/ 	.word	0x00000000
        /*0030*/ 	.short	0x0002
        /*0032*/ 	.short	0x0010
        /*0034*/ 	.byte	0x00, 0xf5, 0x21, 0x00


	//----- nvinfo : EIATTR_KPARAM_INFO
	.align		4
.L_121:
        /*0038*/ 	.byte	0x04, 0x17
        /*003a*/ 	.short	(.L_123 - .L_122)
.L_122:
        /*003c*/ 	.word	0x00000000
        /*0040*/ 	.short	0x0001
        /*0042*/ 	.short	0x0008
        /*0044*/ 	.byte	0x00, 0xf5, 0x21, 0x00


	//----- nvinfo : EIATTR_KPARAM_INFO
	.align		4
.L_123:
        /*0048*/ 	.byte	0x04, 0x17
        /*004a*/ 	.short	(.L_125 - .L_124)
.L_124:
        /*004c*/ 	.word	0x00000000
        /*0050*/ 	.short	0x0000
        /*0052*/ 	.short	0x0000
        /*0054*/ 	.byte	0x00, 0xf5, 0x21, 0x00


	//----- nvinfo : EIATTR_SPARSE_MMA_MASK
	.align		4
.L_125:
        /*0058*/ 	.byte	0x03, 0x50
        /*005a*/ 	.short	0x0000


	//----- nvinfo : EIATTR_MAXREG_COUNT
	.align		4
        /*005c*/ 	.byte	0x03, 0x1b
        /*005e*/ 	.short	0x00ff


	//----- nvinfo : EIATTR_NUM_BARRIERS
	.align		4
        /*0060*/ 	.byte	0x02, 0x4c
        /*0062*/ 	.byte	0x01
	.zero		1


	//----- nvinfo : EIATTR_MERCURY_ISA_VERSION
	.align		4
        /*0064*/ 	.byte	0x03, 0x5f
        /*0066*/ 	.short	0x0101


	//----- nvinfo : EIATTR_VRC_CTA_INIT_COUNT
	.align		4
        /*0068*/ 	.byte	0x02, 0x4a
	.zero		1
	.zero		1


	//----- nvinfo : EIATTR_EXIT_INSTR_OFFSETS
	.align		4
        /*006c*/ 	.byte	0x04, 0x1c
        /*006e*/ 	.short	(.L_127 - .L_126)


	//   ....[0]....
.L_126:
        /*0070*/ 	.word	0x00000a40


	//   ....[1]....
        /*0074*/ 	.word	0x000012e0


	//----- nvinfo : EIATTR_CRS_STACK_SIZE
	.align		4
.L_127:
        /*0078*/ 	.byte	0x04, 0x1e
        /*007a*/ 	.short	(.L_129 - .L_128)
.L_128:
        /*007c*/ 	.word	0x00000000


	//----- nvinfo : EIATTR_CBANK_PARAM_SIZE
	.align		4
.L_129:
        /*0080*/ 	.byte	0x03, 0x19
        /*0082*/ 	.short	0x0020


	//----- nvinfo : EIATTR_PARAM_CBANK
	.align		4
        /*0084*/ 	.byte	0x04, 0x0a
        /*0086*/ 	.short	(.L_131 - .L_130)
	.align		4
.L_130:
        /*0088*/ 	.word	index@(.nv.constant0.cudaComputeLPC)
        /*008c*/ 	.short	0x0380
        /*008e*/ 	.short	0x0020


	//----- nvinfo : EIATTR_SW_WAR
	.align		4
.L_131:
        /*0090*/ 	.byte	0x04, 0x36
        /*0092*/ 	.short	(.L_133 - .L_132)
.L_132:
        /*0094*/ 	.word	0x00000008
.L_133:


//--------------------- .nv.info.cudaComputeAutocor --------------------------
	.section	.nv.info.cudaComputeAutocor,"",@"SHT_CUDA_INFO"
	.sectionflags	@""
	.align	4


	//----- nvinfo : EIATTR_CUDA_API_VERSION
	.align		4
        /*0000*/ 	.byte	0x04, 0x37
        /*0002*/ 	.short	(.L_135 - .L_134)
.L_134:
        /*0004*/ 	.word	0x00000082


	//----- nvinfo : EIATTR_KPARAM_INFO
	.align		4
.L_135:
        /*0008*/ 	.byte	0x04, 0x17
        /*000a*/ 	.short	(.L_137 - .L_136)
.L_136:
        /*000c*/ 	.word	0x00000000
        /*0010*/ 	.short	0x0006
        /*0012*/ 	.short	0x0028
        /*0014*/ 	.byte	0x00, 0xf0, 0x11, 0x00


	//----- nvinfo : EIATTR_KPARAM_INFO
	.align		4
.L_137:
        /*0018*/ 	.byte	0x04, 0x17
        /*001a*/ 	.short	(.L_139 - .L_138)
.L_138:
        /*001c*/ 	.word	0x00000000
        /*0020*/ 	.short	0x0005
        /*0022*/ 	.short	0x0024
        /*0024*/ 	.byte	0x00, 0xf0, 0x11, 0x00


	//----- nvinfo : EIATTR_KPARAM_INFO
	.align		4
.L_139:
        /*0028*/ 	.byte	0x04, 0x17
        /*002a*/ 	.short	(.L_141 - .L_140)
.L_140:
        /*002c*/ 	.word	0x00000000
        /*0030*/ 	.short	0x0004
        /*0032*/ 	.short	0x0020
        /*0034*/ 	.byte	0x00, 0xf0, 0x11, 0x00


	//----- nvinfo : EIATTR_KPARAM_INFO
	.align		4
.L_141:
        /*0038*/ 	.byte	0x04, 0x17
        /*003a*/ 	.short	(.L_143 - .L_142)
.L_142:
        /*003c*/ 	.word	0x00000000
        /*0040*/ 	.short	0x0003
        /*0042*/ 	.short	0x0018
        /*0044*/ 	.byte	0x00, 0xf5, 0x21, 0x00


	//----- nvinfo : EIATTR_KPARAM_INFO
	.align		4
.L_143:
        /*0048*/ 	.byte	0x04, 0x17
        /*004a*/ 	.short	(.L_145 - .L_144)
.L_144:
        /*004c*/ 	.word	0x00000000
        /*0050*/ 	.short	0x0002
        /*0052*/ 	.short	0x0010
        /*0054*/ 	.byte	0x00, 0xf5, 0x21, 0x00


	//----- nvinfo : EIATTR_KPARAM_INFO
	.align		4
.L_145:
        /*0058*/ 	.byte	0x04, 0x17
        /*005a*/ 	.short	(.L_147 - .L_146)
.L_146:
        /*005c*/ 	.word	0x00000000
        /*0060*/ 	.short	0x0001
        /*0062*/ 	.short	0x0008
        /*0064*/ 	.byte	0x00, 0xf5, 0x21, 0x00


	//----- nvinfo : EIATTR_KPARAM_INFO
	.align		4
.L_147:
        /*0068*/ 	.byte	0x04, 0x17
        /*006a*/ 	.short	(.L_149 - .L_148)
.L_148:
        /*006c*/ 	.word	0x00000000
        /*0070*/ 	.short	0x0000
        /*0072*/ 	.short	0x0000
        /*0074*/ 	.byte	0x00, 0xf5, 0x21, 0x00


	//----- nvinfo : EIATTR_SPARSE_MMA_MASK
	.align		4
.L_149:
        /*0078*/ 	.byte	0x03, 0x50
        /*007a*/ 	.short	0x0000


	//----- nvinfo : EIATTR_MAXREG_COUNT
	.align		4
        /*007c*/ 	.byte	0x03, 0x1b
        /*007e*/ 	.short	0x00ff


	//----- nvinfo : EIATTR_NUM_BARRIERS
	.align		4
        /*0080*/ 	.byte	0x02, 0x4c
        /*0082*/ 	.byte	0x01
	.zero		1


	//----- nvinfo : EIATTR_MERCURY_ISA_VERSION
	.align		4
        /*0084*/ 	.byte	0x03, 0x5f
        /*0086*/ 	.short	0x0101


	//----- nvinfo : EIATTR_VRC_CTA_INIT_COUNT
	.align		4
        /*0088*/ 	.byte	0x02, 0x4a
	.zero		1
	.zero		1


	//----- nvinfo : EIATTR_EXIT_INSTR_OFFSETS
	.align		4
        /*008c*/ 	.byte	0x04, 0x1c
        /*008e*/ 	.short	(.L_151 - .L_150)


	//   ....[0]....
.L_150:
        /*0090*/ 	.word	0x00000da0


	//   ....[1]....
        /*0094*/ 	.word	0x00000e40


	//----- nvinfo : EIATTR_CRS_STACK_SIZE
	.align		4
.L_151:
        /*0098*/ 	.byte	0x04, 0x1e
        /*009a*/ 	.short	(.L_153 - .L_152)
.L_152:
        /*009c*/ 	.word	0x00000000


	//----- nvinfo : EIATTR_CBANK_PARAM_SIZE
	.align		4
.L_153:
        /*00a0*/ 	.byte	0x03, 0x19
        /*00a2*/ 	.short	0x002c


	//----- nvinfo : EIATTR_PARAM_CBANK
	.align		4
        /*00a4*/ 	.byte	0x04, 0x0a
        /*00a6*/ 	.short	(.L_155 - .L_154)
	.align		4
.L_154:
        /*00a8*/ 	.word	index@(.nv.constant0.cudaComputeAutocor)
        /*00ac*/ 	.short	0x0380
        /*00ae*/ 	.short	0x002c


	//----- nvinfo : EIATTR_SW_WAR
	.align		4
.L_155:
        /*00b0*/ 	.byte	0x04, 0x36
        /*00b2*/ 	.short	(.L_157 - .L_156)
.L_156:
        /*00b4*/ 	.word	0x00000008
.L_157:


//--------------------- .nv.callgraph             --------------------------
	.section	.nv.callgraph,"",@"SHT_CUDA_CALLGRAPH"
	.align	4
	.sectionentsize	8
	.align		4
        /*0000*/ 	.word	0x00000000
	.align		4
        /*0004*/ 	.word	0xffffffff
	.align		4
        /*0008*/ 	.word	0x00000000
	.align		4
        /*000c*/ 	.word	0xfffffffe
	.align		4
        /*0010*/ 	.word	0x00000000
	.align		4
        /*0014*/ 	.word	0xfffffffd
	.align		4
        /*0018*/ 	.word	0x00000000
	.align		4
        /*001c*/ 	.word	0xfffffffc


//--------------------- .text.cudaEncodeResidual  --------------------------
	.section	.text.cudaEncodeResidual,"ax",@progbits
	.align	128
        .global         cudaEncodeResidual
        .type           cudaEncodeResidual,@function
        .size           cudaEncodeResidual,(.L_x_54 - cudaEncodeResidual)
        .other          cudaEncodeResidual,@"STO_CUDA_ENTRY STV_DEFAULT"
cudaEncodeResidual:
.text.cudaEncodeResidual:
[----:B------:R-:W-:Y:S08]  /*0000*/  LDC R1, c[0x0][0x37c] ;  /* 0x0000df00ff017b82 */ /* 0x000ff00000000800 */
[----:B------:R-:W-:Y:S06]  /*0010*/  BAR.SYNC.DEFER_BLOCKING 0x0 ;  /* 0x0000000000007b1d */ /* 0x000fec0000010000 */
[----:B------:R-:W-:Y:S05]  /*0020*/  EXIT ;  /* 0x000000000000794d */ /* 0x000fea0003800000 */
.L_x_0:
[----:B------:R-:W-:-:S00]  /*0030*/  BRA `(.L_x_0) ;  /* 0xfffffffc00fc7947 */ /* 0x000fc0000383ffff */
[----:B------:R-:W-:-:S00]  /*0040*/  NOP ;  /* 0x0000000000007918 */ /* 0x000fc00000000000 */
        /* <DEDUP_REMOVED lines=11> */
.L_x_54:


//--------------------- .text.cudaSumResidual     --------------------------
	.section	.text.cudaSumResidual,"ax",@progbits
	.align	128
        .global         cudaSumResidual
        .type           cudaSumResidual,@function
        .size           cudaSumResidual,(.L_x_55 - cudaSumResidual)
        .other          cudaSumResidual,@"STO_CUDA_ENTRY STV_DEFAULT"
cudaSumResidual:
.text.cudaSumResidual:
[----:B------:R-:W-:Y:S01]  /*0000*/  LDC R1, c[0x0][0x37c] ;  /* 0x0000df00ff017b82 */ /* 0x000fe20000000800 */
[----:B------:R-:W0:Y:S01]  /*0010*/  S2R R13, SR_TID.X ;  /* 0x00000000000d7919 */ /* 0x000e220000002100 */
[----:B------:R-:W1:Y:S06]  /*0020*/  LDCU.64 UR6, c[0x0][0x358] ;  /* 0x00006b00ff0677ac */ /* 0x000e6c0008000a00 */
[----:B------:R-:W2:Y:S01]  /*0030*/  S2UR UR5, SR_CgaCtaId ;  /* 0x00000000000579c3 */ /* 0x000ea20000008800 */
[----:B------:R-:W3:Y:S01]  /*0040*/  LDCU UR8, c[0x0][0x394] ;  /* 0x00007280ff0877ac */ /* 0x000ee20008000800 */
[----:B0-----:R-:W-:-:S13]  /*0050*/  ISETP.GT.U32.AND P0, PT, R13, 0x2f, PT ;  /* 0x0000002f0d00780c */ /* 0x001fda0003f04070 */
[----:B------:R-:W0:Y:S01]  /*0060*/  @!P0 S2R R5, SR_CTAID.Y ;  /* 0x0000000000058919 */ /* 0x000e220000002600 */
[----:B------:R-:W0:Y:S02]  /*0070*/  @!P0 LDC.64 R2, c[0x0][0x380] ;  /* 0x0000e000ff028b82 */ /* 0x000e240000000a00 */
[----:B0-----:R-:W-:-:S04]  /*0080*/  @!P0 IMAD.WIDE.U32 R2, R5, 0xc0, R2 ;  /* 0x000000c005028825 */ /* 0x001fc800078e0002 */
[----:B------:R-:W-:-:S06]  /*0090*/  @!P0 IMAD.WIDE.U32 R2, R13, 0x4, R2 ;  /* 0x000000040d028825 */ /* 0x000fcc00078e0002 */
[----:B-1----:R-:W4:Y:S01]  /*00a0*/  @!P0 LDG.E R3, desc[UR6][R2.64] ;  /* 0x0000000602038981 */ /* 0x002f22000c1e1900 */
[----:B------:R-:W-:Y:S01]  /*00b0*/  UMOV UR4, 0x400 ;  /* 0x0000040000047882 */ /* 0x000fe20000000000 */
[C---:B---3--:R-:W-:Y:S01]  /*00c0*/  ISETP.GE.AND P1, PT, R13.reuse, UR8, PT ;  /* 0x000000080d007c0c */ /* 0x048fe2000bf26270 */
[----:B--2---:R-:W-:Y:S01]  /*00d0*/  ULEA UR4, UR5, UR4, 0x18 ;  /* 0x0000000405047291 */ /* 0x004fe2000f8ec0ff */
[----:B------:R-:W-:Y:S01]  /*00e0*/  BSSY.RECONVERGENT B0, `(.L_x_1) ;  /* 0x000000c000007945 */ /* 0x000fe20003800200 */
[----:B------:R-:W-:Y:S01]  /*00f0*/  ISETP.GT.U32.AND P2, PT, R13, 0x1f, PT ;  /* 0x0000001f0d00780c */ /* 0x000fe20003f44070 */
[----:B------:R-:W-:-:S03]  /*0100*/  IMAD.MOV.U32 R5, RZ, RZ, RZ ;  /* 0x000000ffff057224 */ /* 0x000fc600078e00ff */
[----:B------:R-:W-:-:S05]  /*0110*/  LEA R0, R13, UR4, 0x2 ;  /* 0x000000040d007c11 */ /* 0x000fca000f8e10ff */
[----:B----4-:R0:W-:Y:S01]  /*0120*/  @!P0 STS [R0+0x400], R3 ;  /* 0x0004000300008388 */ /* 0x0101e20000000800 */
[----:B------:R-:W-:Y:S06]  /*0130*/  BAR.SYNC.DEFER_BLOCKING 0x0 ;  /* 0x0000000000007b1d */ /* 0x000fec0000010000 */
[----:B------:R-:W-:Y:S05]  /*0140*/  @P1 BRA `(.L_x_2) ;  /* 0x0000000000141947 */ /* 0x000fea0003800000 */
[----:B------:R-:W1:Y:S01]  /*0150*/  S2R R4, SR_CTAID.Y ;  /* 0x0000000000047919 */ /* 0x000e620000002600 */
[----:B0-----:R-:W0:Y:S01]  /*0160*/  LDC.64 R2, c[0x0][0x388] ;  /* 0x0000e200ff027b82 */ /* 0x001e220000000a00 */
[----:B-1----:R-:W-:-:S04]  /*0170*/  IMAD R5, R4, UR8, R13 ;  /* 0x0000000804057c24 */ /* 0x002fc8000f8e020d */
[----:B0-----:R-:W-:-:S05]  /*0180*/  IMAD.WIDE.U32 R2, R5, 0x4, R2 ;  /* 0x0000000405027825 */ /* 0x001fca00078e0002 */
[----:B------:R1:W5:Y:S02]  /*0190*/  LDG.E R5, desc[UR6][R2.64] ;  /* 0x0000000602057981 */ /* 0x000364000c1e1900 */
.L_x_2:
[----:B------:R-:W-:Y:S05]  /*01a0*/  BSYNC.RECONVERGENT B0 ;  /* 0x0000000000007941 */ /* 0x000fea0003800200 */
.L_x_1:
[----:B-----5:R-:W-:Y:S01]  /*01b0*/  STS [R0], R5 ;  /* 0x0000000500007388 */ /* 0x020fe20000000800 */
[----:B------:R-:W-:Y:S01]  /*01c0*/  BAR.SYNC.DEFER_BLOCKING 0x0 ;  /* 0x0000000000007b1d */ /* 0x000fe20000010000 */
[----:B------:R-:W-:-:S05]  /*01d0*/  ISETP.NE.AND P0, PT, R13, RZ, PT ;  /* 0x000000ff0d00720c */ /* 0x000fca0003f05270 */
[----:B-1----:R-:W-:Y:S04]  /*01e0*/  @!P2 LDS R2, [R0+0x80] ;  /* 0x000080000002a984 */ /* 0x002fe80000000800 */
[----:B0-----:R-:W0:Y:S02]  /*01f0*/  @!P2 LDS R3, [R0] ;  /* 0x000000000003a984 */ /* 0x001e240000000800 */
[----:B0-----:R-:W-:-:S05]  /*0200*/  @!P2 IADD3 R3, PT, PT, R2, R3, RZ ;  /* 0x000000030203a210 */ /* 0x001fca0007ffe0ff */
[----:B------:R-:W-:Y:S01]  /*0210*/  @!P2 STS [R0], R3 ;  /* 0x000000030000a388 */ /* 0x000fe20000000800 */
[----:B------:R-:W-:Y:S06]  /*0220*/  BAR.SYNC.DEFER_BLOCKING 0x0 ;  /* 0x0000000000007b1d */ /* 0x000fec0000010000 */
[----:B------:R-:W-:Y:S04]  /*0230*/  LDS R2, [R0+0x40] ;  /* 0x0000400000027984 */ /* 0x000fe80000000800 */
[----:B------:R-:W-:Y:S04]  /*0240*/  LDS R7, [R0] ;  /* 0x0000000000077984 */ /* 0x000fe80000000800 */
[----:B------:R-:W0:Y:S04]  /*0250*/  LDS R4, [R0+0x20] ;  /* 0x0000200000047984 */ /* 0x000e280000000800 */
[----:B------:R-:W-:Y:S04]  /*0260*/  LDS R9, [R0+0x10] ;  /* 0x0000100000097984 */ /* 0x000fe80000000800 */
[----:B------:R-:W1:Y:S04]  /*0270*/  LDS R5, [R0+0x8] ;  /* 0x0000080000057984 */ /* 0x000e680000000800 */
[----:B------:R-:W2:Y:S01]  /*0280*/  LDS R11, [R0+0x4] ;  /* 0x00000400000b7984 */ /* 0x000ea20000000800 */
[----:B0-----:R-:W-:-:S04]  /*0290*/  IADD3 R2, PT, PT, R4, R7, R2 ;  /* 0x0000000704027210 */ /* 0x001fc80007ffe002 */
[----:B-1----:R-:W-:-:S05]  /*02a0*/  IADD3 R2, PT, PT, R5, R9, R2 ;  /* 0x0000000905027210 */ /* 0x002fca0007ffe002 */
[----:B--2---:R-:W-:-:S05]  /*02b0*/  IMAD.IADD R11, R2, 0x1, R11 ;  /* 0x00000001020b7824 */ /* 0x004fca00078e020b */
[----:B------:R0:W-:Y:S01]  /*02c0*/  STS [R0], R11 ;  /* 0x0000000b00007388 */ /* 0x0001e20000000800 */
[----:B------:R-:W-:Y:S05]  /*02d0*/  @P0 EXIT ;  /* 0x000000000000094d */ /* 0x000fea0003800000 */
[----:B------:R-:W1:Y:S01]  /*02e0*/  LDS R5, [UR4] ;  /* 0x00000004ff057984 */ /* 0x000e620008000800 */
[----:B------:R-:W2:Y:S01]  /*02f0*/  LDC.64 R2, c[0x0][0x380] ;  /* 0x0000e000ff027b82 */ /* 0x000ea20000000a00 */
[----:B------:R-:W2:Y:S02]  /*0300*/  S2R R7, SR_CTAID.Y ;  /* 0x0000000000077919 */ /* 0x000ea40000002600 */
[----:B--2---:R-:W-:-:S05]  /*0310*/  IMAD.WIDE.U32 R2, R7, 0xc0, R2 ;  /* 0x000000c007027825 */ /* 0x004fca00078e0002 */
[----:B-1----:R-:W-:Y:S01]  /*0320*/  STG.E desc[UR6][R2.64+0x10], R5 ;  /* 0x0000100502007986 */ /* 0x002fe2000c101906 */
[----:B------:R-:W-:Y:S05]  /*0330*/  EXIT ;  /* 0x000000000000794d */ /* 0x000fea0003800000 */
.L_x_3:
        /* <DEDUP_REMOVED lines=12> */
.L_x_55:


//--------------------- .text.cudaSumResidualChunks --------------------------
	.section	.text.cudaSumResidualChunks,"ax",@progbits
	.align	128
        .global         cudaSumResidualChunks
        .type           cudaSumResidualChunks,@function
        .size           cudaSumResidualChunks,(.L_x_56 - cudaSumResidualChunks)
        .other          cudaSumResidualChunks,@"STO_CUDA_ENTRY STV_DEFAULT"
cudaSumResidualChunks:
.text.cudaSumResidualChunks:
[----:B------:R-:W-:Y:S01]  /*0000*/  LDC R1, c[0x0][0x37c] ;  /* 0x0000df00ff017b82 */ /* 0x000fe20000000800 */
[----:B------:R-:W0:Y:S07]  /*0010*/  S2R R0, SR_CTAID.Y ;  /* 0x0000000000007919 */ /* 0x000e2e0000002600 */
[----:B------:R-:W0:Y:S01]  /*0020*/  LDC.64 R4, c[0x0][0x388] ;  /* 0x0000e200ff047b82 */ /* 0x000e220000000a00 */
[----:B------:R-:W1:Y:S07]  /*0030*/  LDCU.64 UR4, c[0x0][0x358] ;  /* 0x00006b00ff0477ac */ /* 0x000e6e0008000a00 */
[----:B------:R-:W2:Y:S08]  /*0040*/  S2UR UR6, SR_CTAID.X ;  /* 0x00000000000679c3 */ /* 0x000eb00000002500 */
[----:B------:R-:W2:Y:S01]  /*0050*/  LDC.64 R10, c[0x0][0x398] ;  /* 0x0000e600ff0a7b82 */ /* 0x000ea20000000a00 */
[----:B0-----:R-:W-:-:S06]  /*0060*/  IMAD.WIDE.U32 R4, R0, 0xc0, R4 ;  /* 0x000000c000047825 */ /* 0x001fcc00078e0004 */
[----:B-1----:R-:W2:Y:S01]  /*0070*/  LDG.E R4, desc[UR4][R4.64] ;  /* 0x0000000404047981 */ /* 0x002ea2000c1e1900 */
[----:B------:R-:W0:Y:S01]  /*0080*/  S2R R2, SR_TID.X ;  /* 0x0000000000027919 */ /* 0x000e220000002100 */
[----:B--2---:R-:W-:Y:S02]  /*0090*/  IMAD R3, R11, UR6, R4 ;  /* 0x000000060b037c24 */ /* 0x004fe4000f8e0204 */
[----:B------:R-:W-:Y:S02]  /*00a0*/  IMAD.MOV.U32 R4, RZ, RZ, RZ ;  /* 0x000000ffff047224 */ /* 0x000fe400078e00ff */
[----:B------:R-:W-:-:S05]  /*00b0*/  IMAD.MOV R3, RZ, RZ, -R3 ;  /* 0x000000ffff037224 */ /* 0x000fca00078e0a03 */
[----:B------:R-:W-:-:S04]  /*00c0*/  VIADDMNMX R3, R3, R10, R11, PT ;  /* 0x0000000a03037246 */ /* 0x000fc8000380010b */
[----:B0-----:R-:W-:-:S13]  /*00d0*/  ISETP.GE.AND P0, PT, R2, R3, PT ;  /* 0x000000030200720c */ /* 0x001fda0003f06270 */
[----:B------:R-:W0:Y:S01]  /*00e0*/  @!P0 LDC.64 R6, c[0x0][0x390] ;  /* 0x0000e400ff068b82 */ /* 0x000e220000000a00 */
[----:B------:R-:W-:-:S05]  /*00f0*/  @!P0 IMAD.SHL.U32 R9, R0, 0x2000, RZ ;  /* 0x0000200000098824 */ /* 0x000fca00078e00ff */
[----:B------:R-:W-:-:S05]  /*0100*/  @!P0 LOP3.LUT R8, R9, R2, RZ, 0xfc, !PT ;  /* 0x0000000209088212 */ /* 0x000fca00078efcff */
[----:B------:R-:W-:-:S04]  /*0110*/  @!P0 IMAD R5, R11, UR6, R8 ;  /* 0x000000060b058c24 */ /* 0x000fc8000f8e0208 */
[----:B0-----:R-:W-:-:S05]  /*0120*/  @!P0 IMAD.WIDE.U32 R6, R5, 0x4, R6 ;  /* 0x0000000405068825 */ /* 0x001fca00078e0006 */
[----:B------:R-:W2:Y:S01]  /*0130*/  @!P0 LDG.E R4, desc[UR4][R6.64] ;  /* 0x0000000406048981 */ /* 0x000ea2000c1e1900 */
[----:B------:R-:W-:Y:S02]  /*0140*/  MOV R5, 0x400 ;  /* 0x0000040000057802 */ /* 0x000fe40000000f00 */
[C---:B------:R-:W-:Y:S01]  /*0150*/  ISETP.GT.U32.AND P1, PT, R2.reuse, 0x7f, PT ;  /* 0x0000007f0200780c */ /* 0x040fe20003f24070 */
[----:B------:R-:W0:Y:S01]  /*0160*/  S2R R8, SR_CgaCtaId ;  /* 0x0000000000087919 */ /* 0x000e220000008800 */
[----:B------:R-:W-:Y:S02]  /*0170*/  ISETP.GT.U32.AND P0, PT, R2, 0x3f, PT ;  /* 0x0000003f0200780c */ /* 0x000fe40003f04070 */
[----:B0-----:R-:W-:-:S05]  /*0180*/  LEA R5, R8, R5, 0x18 ;  /* 0x0000000508057211 */ /* 0x001fca00078ec0ff */
[----:B------:R-:W-:-:S05]  /*0190*/  IMAD R8, R2, -0x4, R5 ;  /* 0xfffffffc02087824 */ /* 0x000fca00078e0205 */
[----:B------:R-:W-:Y:S01]  /*01a0*/  STS [R8+0x3fc], RZ ;  /* 0x0003fcff08007388 */ /* 0x000fe20000000800 */
[----:B--2---:R-:W-:Y:S01]  /*01b0*/  IMAD.SHL.U32 R9, R4, 0x2, RZ ;  /* 0x0000000204097824 */ /* 0x004fe200078e00ff */
[----:B------:R-:W-:-:S04]  /*01c0*/  SHF.R.S32.HI R4, RZ, 0x1f, R4 ;  /* 0x0000001fff047819 */ /* 0x000fc80000011404 */
[----:B------:R-:W-:Y:S01]  /*01d0*/  LOP3.LUT R9, R9, R4, RZ, 0x3c, !PT ;  /* 0x0000000409097212 */ /* 0x000fe200078e3cff */
[----:B------:R-:W-:-:S05]  /*01e0*/  IMAD R4, R2, 0x4, R5 ;  /* 0x0000000402047824 */ /* 0x000fca00078e0205 */
[----:B------:R-:W-:Y:S01]  /*01f0*/  STS [R4], R9 ;  /* 0x0000000904007388 */ /* 0x000fe20000000800 */
[----:B------:R-:W-:Y:S06]  /*0200*/  BAR.SYNC.DEFER_BLOCKING 0x0 ;  /* 0x0000000000007b1d */ /* 0x000fec0000010000 */
[----:B------:R-:W-:Y:S04]  /*0210*/  @!P1 LDS R6, [R4+0x200] ;  /* 0x0002000004069984 */ /* 0x000fe80000000800 */
[----:B------:R-:W0:Y:S02]  /*0220*/  @!P1 LDS R7, [R4] ;  /* 0x0000000004079984 */ /* 0x000e240000000800 */
[----:B0-----:R-:W-:-:S05]  /*0230*/  @!P1 IMAD.IADD R7, R6, 0x1, R7 ;  /* 0x0000000106079824 */ /* 0x001fca00078e0207 */
[----:B------:R-:W-:Y:S01]  /*0240*/  @!P1 STS [R4], R7 ;  /* 0x0000000704009388 */ /* 0x000fe20000000800 */
[----:B------:R-:W-:Y:S01]  /*0250*/  BAR.SYNC.DEFER_BLOCKING 0x0 ;  /* 0x0000000000007b1d */ /* 0x000fe20000010000 */
[----:B------:R-:W-:-:S05]  /*0260*/  ISETP.GT.U32.AND P1, PT, R2, 0x1f, PT ;  /* 0x0000001f0200780c */ /* 0x000fca0003f24070 */
[----:B------:R-:W-:Y:S04]  /*0270*/  @!P0 LDS R6, [R4+0x100] ;  /* 0x0001000004068984 */ /* 0x000fe80000000800 */
[----:B------:R-:W0:Y:S02]  /*0280*/  @!P0 LDS R11, [R4] ;  /* 0x00000000040b8984 */ /* 0x000e240000000800 */
[----:B0-----:R-:W-:-:S05]  /*0290*/  @!P0 IADD3 R11, PT, PT, R6, R11, RZ ;  /* 0x0000000b060b8210 */ /* 0x001fca0007ffe0ff */
[----:B------:R-:W-:Y:S01]  /*02a0*/  @!P0 STS [R4], R11 ;  /* 0x0000000b04008388 */ /* 0x000fe20000000800 */
[----:B------:R-:W-:Y:S06]  /*02b0*/  BAR.SYNC.DEFER_BLOCKING 0x0 ;  /* 0x0000000000007b1d */ /* 0x000fec0000010000 */
[----:B------:R-:W-:Y:S04]  /*02c0*/  @!P1 LDS R6, [R4+0x80] ;  /* 0x0000800004069984 */ /* 0x000fe80000000800 */
[----:B------:R-:W0:Y:S02]  /*02d0*/  @!P1 LDS R9, [R4] ;  /* 0x0000000004099984 */ /* 0x000e240000000800 */
[----:B0-----:R-:W-:-:S05]  /*02e0*/  @!P1 IMAD.IADD R9, R6, 0x1, R9 ;  /* 0x0000000106099824 */ /* 0x001fca00078e0209 */
        /* <DEDUP_REMOVED lines=13> */
[----:B------:R-:W1:Y:S01]  /*03c0*/  LDS R7, [R5] ;  /* 0x0000000005077984 */ /* 0x000e620000000800 */
[----:B------:R-:W-:Y:S01]  /*03d0*/  ISETP.GT.U32.AND P0, PT, R2, 0xe, PT ;  /* 0x0000000e0200780c */ /* 0x000fe20003f04070 */
[--C-:B------:R-:W-:Y:S01]  /*03e0*/  IMAD R6, R3, R2, R3.reuse ;  /* 0x0000000203067224 */ /* 0x100fe200078e0203 */
[----:B------:R-:W-:Y:S01]  /*03f0*/  SHF.R.S32.HI R8, RZ, 0x1, R3 ;  /* 0x00000001ff087819 */ /* 0x000fe20000011403 */
[----:B------:R-:W2:Y:S02]  /*0400*/  LDS R9, [R4+0x420] ;  /* 0x0004200004097984 */ /* 0x000ea40000000800 */
[----:B------:R-:W-:Y:S02]  /*0410*/  VIADD R3, R6, 0x7fffff ;  /* 0x007fffff06037836 */ /* 0x000fe40000000000 */
[----:B------:R-:W-:Y:S04]  /*0420*/  LDS R10, [R4+0x410] ;  /* 0x00041000040a7984 */ /* 0x000fe80000000800 */
[----:B0-----:R-:W0:Y:S02]  /*0430*/  LDS R11, [R4+0x408] ;  /* 0x00040800040b7984 */ /* 0x001e240000000800 */
[----:B------:R-:W-:Y:S01]  /*0440*/  @!P0 IMAD.MOV R3, RZ, RZ, R6 ;  /* 0x000000ffff038224 */ /* 0x000fe200078e0206 */
[----:B------:R-:W-:Y:S01]  /*0450*/  ISETP.NE.AND P0, PT, R2, RZ, PT ;  /* 0x000000ff0200720c */ /* 0x000fe20003f05270 */
[----:B------:R-:W3:Y:S01]  /*0460*/  LDS R12, [R4+0x404] ;  /* 0x00040400040c7984 */ /* 0x000ee20000000800 */
[----:B-1----:R-:W-:-:S04]  /*0470*/  IADD3 R7, PT, PT, R7, -R8, RZ ;  /* 0x8000000807077210 */ /* 0x002fc80007ffe0ff */
[----:B------:R-:W-:-:S04]  /*0480*/  SHF.R.S32.HI R6, RZ, R2, R7 ;  /* 0x00000002ff067219 */ /* 0x000fc80000011407 */
[----:B--2---:R-:W-:-:S04]  /*0490*/  VIADDMNMX R3, R3, R6, R9, PT ;  /* 0x0000000603037246 */ /* 0x004fc80003800109 */
[----:B0-----:R-:W-:-:S04]  /*04a0*/  VIMNMX3 R3, R3, R10, R11, PT ;  /* 0x0000000a0303720f */ /* 0x001fc8000380010b */
[----:B---3--:R-:W-:-:S05]  /*04b0*/  VIMNMX R3, PT, PT, R3, R12, PT ;  /* 0x0000000c03037248 */ /* 0x008fca0003fe0100 */
[----:B------:R0:W-:Y:S01]  /*04c0*/  STS [R4+0x400], R3 ;  /* 0x0004000304007388 */ /* 0x0001e20000000800 */
[----:B------:R-:W-:Y:S05]  /*04d0*/  @P0 EXIT ;  /* 0x000000000000094d */ /* 0x000fea0003800000 */
[----:B------:R-:W1:Y:S01]  /*04e0*/  LDS R5, [R5+0x400] ;  /* 0x0004000005057984 */ /* 0x000e620000000800 */
[----:B------:R-:W2:Y:S08]  /*04f0*/  LDC R7, c[0x0][0x370] ;  /* 0x0000dc00ff077b82 */ /* 0x000eb00000000800 */
[----:B0-----:R-:W0:Y:S01]  /*0500*/  LDC.64 R2, c[0x0][0x380] ;  /* 0x0000e000ff027b82 */ /* 0x001e220000000a00 */
[----:B--2---:R-:W-:-:S04]  /*0510*/  IMAD R7, R0, R7, UR6 ;  /* 0x0000000600077e24 */ /* 0x004fc8000f8e0207 */
[----:B0-----:R-:W-:-:S05]  /*0520*/  IMAD.WIDE.U32 R2, R7, 0x4, R2 ;  /* 0x0000000407027825 */ /* 0x001fca00078e0002 */
[----:B-1----:R-:W-:Y:S01]  /*0530*/  STG.E desc[UR4][R2.64], R5 ;  /* 0x0000000502007986 */ /* 0x002fe2000c101904 */
[----:B------:R-:W-:Y:S05]  /*0540*/  EXIT ;  /* 0x000000000000794d */ /* 0x000fea0003800000 */
.L_x_4:
        /* <DEDUP_REMOVED lines=11> */
.L_x_56:


//--------------------- .text.cudaEstimateResidual --------------------------
	.section	.text.cudaEstimateResidual,"ax",@progbits
	.align	128
        .global         cudaEstimateResidual
        .type           cudaEstimateResidual,@function
        .size           cudaEstimateResidual,(.L_x_57 - cudaEstimateResidual)
        .other          cudaEstimateResidual,@"STO_CUDA_ENTRY STV_DEFAULT"
cudaEstimateResidual:
.text.cudaEstimateResidual:
[----:B------:R-:W-:Y:S01]  /*0000*/  LDC R1, c[0x0][0x37c] ;  /* 0x0000df00ff017b82 */ /* 0x000fe20000000800 */
[----:B------:R-:W0:Y:S01]  /*0010*/  S2R R0, SR_TID.Y ;  /* 0x0000000000007919 */ /* 0x000e220000002200 */
[----:B------:R-:W0:Y:S06]  /*0020*/  LDCU UR6, c[0x0][0x360] ;  /* 0x00006c00ff0677ac */ /* 0x000e2c0008000800 */
[----:B------:R-:W1:Y:S01]  /*0030*/  S2UR UR7, SR_CTAID.Y ;  /* 0x00000000000779c3 */ /* 0x000e620000002600 */
[----:B------:R-:W2:Y:S01]  /*0040*/  S2R R6, SR_TID.X ;  /* 0x0000000000067919 */ /* 0x000ea20000002100 */
[----:B------:R-:W3:Y:S06]  /*0050*/  LDCU.64 UR4, c[0x0][0x358] ;  /* 0x00006b00ff0477ac */ /* 0x000eec0008000a00 */
[----:B------:R-:W1:Y:S08]  /*0060*/  LDC R9, c[0x0][0x364] ;  /* 0x0000d900ff097b82 */ /* 0x000e700000000800 */
[----:B------:R-:W4:Y:S08]  /*0070*/  LDC.64 R2, c[0x0][0x390] ;  /* 0x0000e400ff027b82 */ /* 0x000f300000000a00 */
[----:B------:R-:W5:Y:S01]  /*0080*/  LDC R4, c[0x0][0x3a0] ;  /* 0x0000e800ff047b82 */ /* 0x000f620000000800 */
[----:B0-----:R-:W-:-:S02]  /*0090*/  IMAD R7, R0, UR6, RZ ;  /* 0x0000000600077c24 */ /* 0x001fc4000f8e02ff */
[----:B-1----:R-:W-:Y:S02]  /*00a0*/  IMAD R9, R9, UR7, RZ ;  /* 0x0000000709097c24 */ /* 0x002fe4000f8e02ff */
[----:B--2---:R-:W-:Y:S02]  /*00b0*/  IMAD.IADD R5, R7, 0x1, R6 ;  /* 0x0000000107057824 */ /* 0x004fe400078e0206 */
[----:B----4-:R-:W-:-:S04]  /*00c0*/  IMAD.WIDE.U32 R2, R9, 0xc0, R2 ;  /* 0x000000c009027825 */ /* 0x010fc800078e0002 */
[----:B------:R-:W-:Y:S01]  /*00d0*/  IMAD.WIDE.U32 R10, R5, 0x4, R2 ;  /* 0x00000004050a7825 */ /* 0x000fe200078e0002 */
[----:B------:R-:W0:Y:S01]  /*00e0*/  S2R R19, SR_CgaCtaId ;  /* 0x0000000000137919 */ /* 0x000e220000008800 */
[----:B------:R-:W1:Y:S03]  /*00f0*/  S2UR UR7, SR_CTAID.X ;  /* 0x00000000000779c3 */ /* 0x000e660000002500 */
[----:B---3--:R-:W2:Y:S04]  /*0100*/  LDG.E R15, desc[UR4][R10.64] ;  /* 0x000000040a0f7981 */ /* 0x008ea8000c1e1900 */
[----:B------:R3:W4:Y:S01]  /*0110*/  LDG.E R17, desc[UR4][R10.64+0x400] ;  /* 0x000400040a117981 */ /* 0x000722000c1e1900 */
[----:B------:R-:W5:Y:S01]  /*0120*/  LDC.64 R2, c[0x0][0x398] ;  /* 0x0000e600ff027b82 */ /* 0x000f620000000a00 */
[----:B------:R-:W-:Y:S01]  /*0130*/  MOV R8, 0x400 ;  /* 0x0000040000087802 */ /* 0x000fe20000000f00 */
[----:B-1----:R-:W-:-:S03]  /*0140*/  UIADD3 UR8, UPT, UPT, -UR7, URZ, URZ ;  /* 0x000000ff07087290 */ /* 0x002fc6000fffe1ff */
[----:B0-----:R-:W-:-:S03]  /*0150*/  LEA R8, R19, R8, 0x18 ;  /* 0x0000000813087211 */ /* 0x001fc600078ec0ff */
[----:B-----5:R-:W-:Y:S02]  /*0160*/  IMAD R13, R4, UR8, R3 ;  /* 0x00000008040d7c24 */ /* 0x020fe4000f8e0203 */
[----:B---3--:R-:W-:-:S03]  /*0170*/  IMAD R10, R5, 0x4, R8 ;  /* 0x00000004050a7824 */ /* 0x008fc600078e0208 */
[----:B------:R-:W-:-:S04]  /*0180*/  VIADDMNMX R2, R4, R2, R13, PT ;  /* 0x0000000204027246 */ /* 0x000fc8000380010d */
[----:B------:R-:W-:-:S13]  /*0190*/  ISETP.GE.AND P0, PT, R5, R2, PT ;  /* 0x000000020500720c */ /* 0x000fda0003f06270 */
[----:B------:R-:W0:Y:S01]  /*01a0*/  @!P0 LDC.64 R12, c[0x0][0x388] ;  /* 0x0000e200ff0c8b82 */ /* 0x000e220000000a00 */
[----:B------:R-:W-:Y:S01]  /*01b0*/  @!P0 IMAD R5, R4, UR7, R5 ;  /* 0x0000000704058c24 */ /* 0x000fe2000f8e0205 */
[----:B--2---:R-:W-:Y:S04]  /*01c0*/  STS [R10+0xc00], R15 ;  /* 0x000c000f0a007388 */ /* 0x004fe80000000800 */
[----:B----4-:R-:W-:Y:S02]  /*01d0*/  STS [R10+0x1000], R17 ;  /* 0x001000110a007388 */ /* 0x010fe40000000800 */
[----:B------:R-:W-:Y:S06]  /*01e0*/  BAR.SYNC.DEFER_BLOCKING 0x0 ;  /* 0x0000000000007b1d */ /* 0x000fec0000010000 */
[----:B------:R-:W1:Y:S02]  /*01f0*/  @!P0 LDS R2, [R8+0xc04] ;  /* 0x000c040008028984 */ /* 0x000e640000000800 */
[----:B-1----:R-:W-:-:S02]  /*0200*/  @!P0 IMAD.IADD R11, R2, 0x1, R5 ;  /* 0x00000001020b8824 */ /* 0x002fc400078e0205 */
[----:B------:R-:W-:Y:S02]  /*0210*/  IMAD.MOV.U32 R5, RZ, RZ, RZ ;  /* 0x000000ffff057224 */ /* 0x000fe400078e00ff */
[----:B0-----:R-:W-:-:S05]  /*0220*/  @!P0 IMAD.WIDE R12, R11, 0x4, R12 ;  /* 0x000000040b0c8825 */ /* 0x001fca00078e020c */
[----:B------:R-:W2:Y:S01]  /*0230*/  @!P0 LDG.E R5, desc[UR4][R12.64] ;  /* 0x000000040c058981 */ /* 0x000ea2000c1e1900 */
[----:B------:R-:W-:Y:S01]  /*0240*/  IMAD R11, R0, 0xc0, R8 ;  /* 0x000000c0000b7824 */ /* 0x000fe200078e0208 */
[----:B------:R-:W-:Y:S02]  /*0250*/  BSSY.RECONVERGENT B1, `(.L_x_5) ;  /* 0x00000e8000017945 */ /* 0x000fe40003800200 */
[----:B--2---:R-:W-:Y:S01]  /*0260*/  STS [R10], R5 ;  /* 0x000000050a007388 */ /* 0x004fe20000000800 */
[----:B------:R-:W-:Y:S06]  /*0270*/  BAR.SYNC.DEFER_BLOCKING 0x0 ;  /* 0x0000000000007b1d */ /* 0x000fec0000010000 */
[----:B------:R-:W-:Y:S04]  /*0280*/  STS [R10+0x800], RZ ;  /* 0x000800ff0a007388 */ /* 0x000fe80000000800 */
[----:B------:R-:W0:Y:S02]  /*0290*/  LDS R15, [R11+0xc00] ;  /* 0x000c00000b0f7984 */ /* 0x000e240000000800 */
[----:B0-----:R-:W-:-:S13]  /*02a0*/  ISETP.GE.U32.AND P0, PT, R6, R15, PT ;  /* 0x0000000f0600720c */ /* 0x001fda0003f06070 */
[----:B------:R-:W-:Y:S01]  /*02b0*/  @!P0 LOP3.LUT R2, RZ, R6, RZ, 0x33, !PT ;  /* 0x00000006ff028212 */ /* 0x000fe200078e33ff */
[----:B------:R-:W-:-:S04]  /*02c0*/  @!P0 IMAD R17, R6, 0x4, R11 ;  /* 0x0000000406118824 */ /* 0x000fc800078e020b */
[----:B------:R-:W-:-:S04]  /*02d0*/  @!P0 IMAD.IADD R2, R15, 0x1, R2 ;  /* 0x000000010f028824 */ /* 0x000fc800078e0202 */
[----:B------:R-:W-:Y:S02]  /*02e0*/  @!P0 IMAD R14, R2, 0x4, R11 ;  /* 0x00000004020e8824 */ /* 0x000fe400078e020b */
[----:B------:R-:W-:-:S04]  /*02f0*/  IMAD R2, R4, UR7, R15 ;  /* 0x0000000704027c24 */ /* 0x000fc8000f8e020f */
[----:B------:R-:W0:Y:S01]  /*0300*/  @!P0 LDS R14, [R14+0xc40] ;  /* 0x000c40000e0e8984 */ /* 0x000e220000000800 */
[----:B------:R-:W-:-:S05]  /*0310*/  IMAD.MOV R2, RZ, RZ, -R2 ;  /* 0x000000ffff027224 */ /* 0x000fca00078e0a02 */
[----:B------:R-:W-:Y:S01]  /*0320*/  VIADDMNMX.RELU R13, R2, R3, R4, PT ;  /* 0x00000003020d7246 */ /* 0x000fe20003801104 */
[----:B0-----:R0:W-:Y:S01]  /*0330*/  @!P0 STS [R17+0xc40], R14 ;  /* 0x000c400e11008388 */ /* 0x0011e20000000800 */
[----:B------:R-:W-:-:S04]  /*0340*/  ISETP.NE.AND P0, PT, R15, RZ, PT ;  /* 0x000000ff0f00720c */ /* 0x000fc80003f05270 */
[----:B------:R-:W-:-:S04]  /*0350*/  SEL R13, R13, RZ, P0 ;  /* 0x000000ff0d0d7207 */ /* 0x000fc80000000000 */
[----:B------:R-:W-:-:S13]  /*0360*/  ISETP.NE.AND P0, PT, R13, RZ, PT ;  /* 0x000000ff0d00720c */ /* 0x000fda0003f05270 */
[----:B0-----:R-:W-:Y:S05]  /*0370*/  @!P0 BRA `(.L_x_6) ;  /* 0x0000000c00548947 */ /* 0x001fea0003800000 */
[C---:B------:R-:W-:Y:S02]  /*0380*/  VIADD R12, R11.reuse, 0xc00 ;  /* 0x00000c000b0c7836 */ /* 0x040fe40000000000 */
[----:B------:R-:W-:Y:S02]  /*0390*/  VIADD R14, R11, 0xc5c ;  /* 0x00000c5c0b0e7836 */ /* 0x000fe40000000000 */
[----:B------:R-:W-:-:S07]  /*03a0*/  IMAD.MOV.U32 R15, RZ, RZ, R6 ;  /* 0x000000ffff0f7224 */ /* 0x000fce00078e0006 */
.L_x_16:
[----:B------:R-:W0:Y:S01]  /*03b0*/  LDS R16, [R11+0xc00] ;  /* 0x000c00000b107984 */ /* 0x000e220000000800 */
[----:B------:R-:W-:Y:S01]  /*03c0*/  BSSY.RECONVERGENT B0, `(.L_x_7) ;  /* 0x00000b5000007945 */ /* 0x000fe20003800200 */
[----:B------:R-:W-:Y:S02]  /*03d0*/  CS2R R18, SRZ ;  /* 0x0000000000127805 */ /* 0x000fe4000001ff00 */
[----:B0-----:R-:W-:-:S13]  /*03e0*/  ISETP.GE.AND P0, PT, R16, 0x1, PT ;  /* 0x000000011000780c */ /* 0x001fda0003f06270 */
[----:B------:R-:W-:Y:S05]  /*03f0*/  @!P0 BRA `(.L_x_8) ;  /* 0x0000000800c48947 */ /* 0x000fea0003800000 */
[C---:B------:R-:W-:Y:S01]  /*0400*/  ISETP.GE.U32.AND P1, PT, R16.reuse, 0x8, PT ;  /* 0x000000081000780c */ /* 0x040fe20003f26070 */
[----:B------:R-:W-:Y:S01]  /*0410*/  BSSY.RECONVERGENT B2, `(.L_x_9) ;  /* 0x0000059000027945 */ /* 0x000fe20003800200 */
[----:B------:R-:W-:Y:S02]  /*0420*/  LOP3.LUT R23, R16, 0x7, RZ, 0xc0, !PT ;  /* 0x0000000710177812 */ /* 0x000fe400078ec0ff */
[----:B------:R-:W-:Y:S01]  /*0430*/  CS2R R18, SRZ ;  /* 0x0000000000127805 */ /* 0x000fe2000001ff00 */
[----:B------:R-:W-:Y:S01]  /*0440*/  IMAD.MOV.U32 R17, RZ, RZ, RZ ;  /* 0x000000ffff117224 */ /* 0x000fe200078e00ff */
[----:B------:R-:W-:-:S07]  /*0450*/  ISETP.NE.AND P0, PT, R23, RZ, PT ;  /* 0x000000ff1700720c */ /* 0x000fce0003f05270 */
[----:B------:R-:W-:Y:S06]  /*0460*/  @!P1 BRA `(.L_x_10) ;  /* 0x00000004004c9947 */ /* 0x000fec0003800000 */
[----:B------:R-:W-:Y:S01]  /*0470*/  LOP3.LUT R17, R16, 0x7ffffff8, RZ, 0xc0, !PT ;  /* 0x7ffffff810117812 */ /* 0x000fe200078ec0ff */
[----:B------:R-:W-:Y:S01]  /*0480*/  IMAD R3, R15, 0x4, R8 ;  /* 0x000000040f037824 */ /* 0x000fe200078e0208 */
[----:B------:R-:W-:Y:S01]  /*0490*/  CS2R R18, SRZ ;  /* 0x0000000000127805 */ /* 0x000fe2000001ff00 */
[----:B------:R-:W-:Y:S02]  /*04a0*/  IMAD.MOV.U32 R2, RZ, RZ, R14 ;  /* 0x000000ffff027224 */ /* 0x000fe400078e000e */
[----:B------:R-:W-:Y:S02]  /*04b0*/  VIADD R3, R3, 0x10 ;  /* 0x0000001003037836 */ /* 0x000fe40000000000 */
[----:B------:R-:W-:-:S07]  /*04c0*/  IMAD.MOV R24, RZ, RZ, -R17 ;  /* 0x000000ffff187224 */ /* 0x000fce00078e0a11 */
.L_x_11:
[----:B------:R-:W0:Y:S01]  /*04d0*/  LDS R4, [R3+-0x10] ;  /* 0xfffff00003047984 */ /* 0x000e220000000800 */
[----:B------:R-:W-:-:S03]  /*04e0*/  VIADD R24, R24, 0x8 ;  /* 0x0000000818187836 */ /* 0x000fc60000000000 */
[----:B------:R-:W1:Y:S04]  /*04f0*/  LDS R5, [R2+-0x1c] ;  /* 0xffffe40002057984 */ /* 0x000e680000000800 */
[----:B------:R-:W2:Y:S04]  /*0500*/  LDS R20, [R3+-0xc] ;  /* 0xfffff40003147984 */ /* 0x000ea80000000800 */
[----:B------:R-:W3:Y:S04]  /*0510*/  LDS R21, [R2+-0x18] ;  /* 0xffffe80002157984 */ /* 0x000ee80000000800 */
[----:B------:R-:W4:Y:S01]  /*0520*/  LDS R25, [R3+-0x8] ;  /* 0xfffff80003197984 */ /* 0x000f220000000800 */
[----:B0-----:R-:W-:-:S02]  /*0530*/  IMAD.SHL.U32 R4, R4, 0x100, RZ ;  /* 0x0000010004047824 */ /* 0x001fc400078e00ff */
[----:B-1----:R-:W-:-:S03]  /*0540*/  IMAD.SHL.U32 R5, R5, 0x100, RZ ;  /* 0x0000010005057824 */ /* 0x002fc600078e00ff */
[----:B------:R-:W-:Y:S01]  /*0550*/  SHF.R.S32.HI R4, RZ, 0x8, R4 ;  /* 0x00000008ff047819 */ /* 0x000fe20000011404 */
[----:B--2---:R-:W-:Y:S01]  /*0560*/  IMAD.SHL.U32 R20, R20, 0x100, RZ ;  /* 0x0000010014147824 */ /* 0x004fe200078e00ff */
[----:B------:R-:W-:Y:S01]  /*0570*/  SHF.R.S32.HI R5, RZ, 0x8, R5 ;  /* 0x00000008ff057819 */ /* 0x000fe20000011405 */
[----:B---3--:R-:W-:-:S03]  /*0580*/  IMAD.SHL.U32 R21, R21, 0x100, RZ ;  /* 0x0000010015157824 */ /* 0x008fc600078e00ff */
[----:B------:R-:W-:Y:S01]  /*0590*/  SHF.R.S32.HI R20, RZ, 0x8, R20 ;  /* 0x00000008ff147819 */ /* 0x000fe20000011414 */
[----:B------:R-:W-:Y:S02]  /*05a0*/  IMAD R22, R4, R5, RZ ;  /* 0x0000000504167224 */ /* 0x000fe400078e02ff */
[----:B------:R-:W0:Y:S01]  /*05b0*/  LDS R5, [R3+-0x4] ;  /* 0xfffffc0003057984 */ /* 0x000e220000000800 */
[----:B------:R-:W-:Y:S01]  /*05c0*/  SHF.R.S32.HI R21, RZ, 0x8, R21 ;  /* 0x00000008ff157819 */ /* 0x000fe20000011415 */
[----:B----4-:R-:W-:Y:S01]  /*05d0*/  IMAD.SHL.U32 R25, R25, 0x100, RZ ;  /* 0x0000010019197824 */ /* 0x010fe200078e00ff */
[--C-:B------:R-:W-:Y:S01]  /*05e0*/  SHF.R.S32.HI R27, RZ, 0x1f, R22.reuse ;  /* 0x0000001fff1b7819 */ /* 0x100fe20000011416 */
[----:B------:R-:W1:Y:S02]  /*05f0*/  LDS R4, [R2+-0x10] ;  /* 0xfffff00002047984 */ /* 0x000e640000000800 */
[----:B------:R-:W-:Y:S02]  /*0600*/  IMAD R21, R20, R21, RZ ;  /* 0x0000001514157224 */ /* 0x000fe400078e02ff */
[----:B------:R-:W2:Y:S03]  /*0610*/  LDS R20, [R2+-0x14] ;  /* 0xffffec0002147984 */ /* 0x000ea60000000800 */
[----:B------:R-:W-:-:S02]  /*0620*/  IADD3 R19, P1, P2, R21, R19, R22 ;  /* 0x0000001315137210 */ /* 0x000fc40007a3e016 */
[----:B------:R-:W-:Y:S01]  /*0630*/  SHF.R.S32.HI R21, RZ, 0x1f, R21 ;  /* 0x0000001fff157819 */ /* 0x000fe20000011415 */
[----:B------:R-:W3:Y:S03]  /*0640*/  LDS R22, [R3] ;  /* 0x0000000003167984 */ /* 0x000ee60000000800 */
[----:B------:R-:W-:Y:S02]  /*0650*/  IADD3.X R18, PT, PT, R21, R18, R27, P1, P2 ;  /* 0x0000001215127210 */ /* 0x000fe40000fe441b */
[----:B------:R-:W4:Y:S01]  /*0660*/  LDS R21, [R2+-0xc] ;  /* 0xfffff40002157984 */ /* 0x000f220000000800 */
[----:B0-----:R-:W-:Y:S02]  /*0670*/  IMAD.SHL.U32 R27, R5, 0x100, RZ ;  /* 0x00000100051b7824 */ /* 0x001fe400078e00ff */
[----:B-1----:R-:W-:-:S03]  /*0680*/  IMAD.SHL.U32 R4, R4, 0x100, RZ ;  /* 0x0000010004047824 */ /* 0x002fc600078e00ff */
[----:B------:R-:W-:Y:S01]  /*0690*/  SHF.R.S32.HI R27, RZ, 0x8, R27 ;  /* 0x00000008ff1b7819 */ /* 0x000fe2000001141b */
[----:B--2---:R-:W-:Y:S01]  /*06a0*/  IMAD.SHL.U32 R26, R20, 0x100, RZ ;  /* 0x00000100141a7824 */ /* 0x004fe200078e00ff */
[----:B------:R-:W-:Y:S02]  /*06b0*/  SHF.R.S32.HI R20, RZ, 0x8, R25 ;  /* 0x00000008ff147819 */ /* 0x000fe40000011419 */
[----:B------:R-:W-:Y:S02]  /*06c0*/  SHF.R.S32.HI R4, RZ, 0x8, R4 ;  /* 0x00000008ff047819 */ /* 0x000fe40000011404 */
[----:B------:R-:W-:-:S05]  /*06d0*/  SHF.R.S32.HI R5, RZ, 0x8, R26 ;  /* 0x00000008ff057819 */ /* 0x000fca000001141a */
[----:B------:R-:W-:Y:S02]  /*06e0*/  IMAD R20, R20, R5, RZ ;  /* 0x0000000514147224 */ /* 0x000fe400078e02ff */
[----:B---3--:R-:W-:Y:S02]  /*06f0*/  IMAD.SHL.U32 R5, R22, 0x100, RZ ;  /* 0x0000010016057824 */ /* 0x008fe400078e00ff */
[----:B----4-:R-:W-:Y:S02]  /*0700*/  IMAD.SHL.U32 R25, R21, 0x100, RZ ;  /* 0x0000010015197824 */ /* 0x010fe400078e00ff */
[----:B------:R-:W-:Y:S01]  /*0710*/  IMAD R22, R27, R4, RZ ;  /* 0x000000041b167224 */ /* 0x000fe200078e02ff */
[----:B------:R-:W-:Y:S01]  /*0720*/  SHF.R.S32.HI R21, RZ, 0x8, R5 ;  /* 0x00000008ff157819 */ /* 0x000fe20000011405 */
[----:B------:R-:W0:Y:S01]  /*0730*/  LDS R4, [R3+0x4] ;  /* 0x0000040003047984 */ /* 0x000e220000000800 */
[----:B------:R-:W-:Y:S02]  /*0740*/  SHF.R.S32.HI R26, RZ, 0x8, R25 ;  /* 0x00000008ff1a7819 */ /* 0x000fe40000011419 */
[--C-:B------:R-:W-:Y:S01]  /*0750*/  IADD3 R19, P1, P2, R22, R19, R20.reuse ;  /* 0x0000001316137210 */ /* 0x100fe20007a3e014 */
[----:B------:R-:W1:Y:S01]  /*0760*/  LDS R5, [R2+-0x8] ;  /* 0xfffff80002057984 */ /* 0x000e620000000800 */
[----:B------:R-:W-:Y:S01]  /*0770*/  SHF.R.S32.HI R25, RZ, 0x1f, R20 ;  /* 0x0000001fff197819 */ /* 0x000fe20000011414 */
[----:B------:R-:W-:Y:S01]  /*0780*/  IMAD R20, R21, R26, RZ ;  /* 0x0000001a15147224 */ /* 0x000fe200078e02ff */
[----:B------:R-:W-:Y:S01]  /*0790*/  SHF.R.S32.HI R22, RZ, 0x1f, R22 ;  /* 0x0000001fff167819 */ /* 0x000fe20000011416 */
[----:B------:R-:W2:Y:S03]  /*07a0*/  LDS R26, [R3+0xc] ;  /* 0x00000c00031a7984 */ /* 0x000ea60000000800 */
[----:B------:R-:W-:Y:S01]  /*07b0*/  IADD3.X R18, PT, PT, R22, R18, R25, P1, P2 ;  /* 0x0000001216127210 */ /* 0x000fe20000fe4419 */
[----:B------:R-:W3:Y:S04]  /*07c0*/  LDS R21, [R2] ;  /* 0x0000000002157984 */ /* 0x000ee80000000800 */
[----:B------:R4:W5:Y:S04]  /*07d0*/  LDS R22, [R3+0x8] ;  /* 0x0000080003167984 */ /* 0x0009680000000800 */
[----:B------:R4:W5:Y:S02]  /*07e0*/  LDS R25, [R2+-0x4] ;  /* 0xfffffc0002197984 */ /* 0x0009640000000800 */
[----:B----4-:R-:W-:-:S02]  /*07f0*/  VIADD R3, R3, 0x20 ;  /* 0x0000002003037836 */ /* 0x010fc40000000000 */
[----:B------:R-:W-:Y:S02]  /*0800*/  VIADD R2, R2, 0x20 ;  /* 0x0000002002027836 */ /* 0x000fe40000000000 */
[----:B0-----:R-:W-:Y:S02]  /*0810*/  IMAD.SHL.U32 R4, R4, 0x100, RZ ;  /* 0x0000010004047824 */ /* 0x001fe400078e00ff */
[----:B-1----:R-:W-:-:S03]  /*0820*/  IMAD.SHL.U32 R5, R5, 0x100, RZ ;  /* 0x0000010005057824 */ /* 0x002fc600078e00ff */
[----:B------:R-:W-:Y:S01]  /*0830*/  SHF.R.S32.HI R4, RZ, 0x8, R4 ;  /* 0x00000008ff047819 */ /* 0x000fe20000011404 */
[----:B--2---:R-:W-:Y:S01]  /*0840*/  IMAD.SHL.U32 R26, R26, 0x100, RZ ;  /* 0x000001001a1a7824 */ /* 0x004fe200078e00ff */
[----:B------:R-:W-:Y:S01]  /*0850*/  SHF.R.S32.HI R5, RZ, 0x8, R5 ;  /* 0x00000008ff057819 */ /* 0x000fe20000011405 */
[----:B---3--:R-:W-:-:S03]  /*0860*/  IMAD.SHL.U32 R21, R21, 0x100, RZ ;  /* 0x0000010015157824 */ /* 0x008fc600078e00ff */
[----:B------:R-:W-:Y:S01]  /*0870*/  SHF.R.S32.HI R26, RZ, 0x8, R26 ;  /* 0x00000008ff1a7819 */ /* 0x000fe2000001141a */
[----:B------:R-:W-:Y:S02]  /*0880*/  IMAD R4, R4, R5, RZ ;  /* 0x0000000504047224 */ /* 0x000fe400078e02ff */
[----:B-----5:R-:W-:Y:S01]  /*0890*/  IMAD.SHL.U32 R22, R22, 0x100, RZ ;  /* 0x0000010016167824 */ /* 0x020fe200078e00ff */
[----:B------:R-:W-:Y:S01]  /*08a0*/  SHF.R.S32.HI R21, RZ, 0x8, R21 ;  /* 0x00000008ff157819 */ /* 0x000fe20000011415 */
[----:B------:R-:W-:-:S03]  /*08b0*/  IMAD.SHL.U32 R25, R25, 0x100, RZ ;  /* 0x0000010019197824 */ /* 0x000fc600078e00ff */
[----:B------:R-:W-:Y:S01]  /*08c0*/  SHF.R.S32.HI R5, RZ, 0x8, R22 ;  /* 0x00000008ff057819 */ /* 0x000fe20000011416 */
[----:B------:R-:W-:Y:S01]  /*08d0*/  IMAD R26, R26, R21, RZ ;  /* 0x000000151a1a7224 */ /* 0x000fe200078e02ff */
[--C-:B------:R-:W-:Y:S02]  /*08e0*/  IADD3 R21, P1, P2, R4, R19, R20.reuse ;  /* 0x0000001304157210 */ /* 0x100fe40007a3e014 */
[----:B------:R-:W-:Y:S02]  /*08f0*/  SHF.R.S32.HI R19, RZ, 0x1f, R20 ;  /* 0x0000001fff137819 */ /* 0x000fe40000011414 */
[----:B------:R-:W-:Y:S02]  /*0900*/  SHF.R.S32.HI R4, RZ, 0x1f, R4 ;  /* 0x0000001fff047819 */ /* 0x000fe40000011404 */
[----:B------:R-:W-:Y:S02]  /*0910*/  SHF.R.S32.HI R22, RZ, 0x8, R25 ;  /* 0x00000008ff167819 */ /* 0x000fe40000011419 */
[----:B------:R-:W-:-:S02]  /*0920*/  IADD3.X R4, PT, PT, R4, R18, R19, P1, P2 ;  /* 0x0000001204047210 */ /* 0x000fc40000fe4413 */
[----:B------:R-:W-:Y:S01]  /*0930*/  ISETP.NE.AND P1, PT, R24, RZ, PT ;  /* 0x000000ff1800720c */ /* 0x000fe20003f25270 */
[----:B------:R-:W-:Y:S01]  /*0940*/  IMAD R5, R5, R22, RZ ;  /* 0x0000001605057224 */ /* 0x000fe200078e02ff */
[----:B------:R-:W-:-:S04]  /*0950*/  SHF.R.S32.HI R18, RZ, 0x1f, R26 ;  /* 0x0000001fff127819 */ /* 0x000fc8000001141a */
[--C-:B------:R-:W-:Y:S02]  /*0960*/  IADD3 R19, P2, P3, R26, R21, R5.reuse ;  /* 0x000000151a137210 */ /* 0x100fe40007b5e005 */
[----:B------:R-:W-:-:S04]  /*0970*/  SHF.R.S32.HI R5, RZ, 0x1f, R5 ;  /* 0x0000001fff057819 */ /* 0x000fc80000011405 */
[----:B------:R-:W-:Y:S01]  /*0980*/  IADD3.X R18, PT, PT, R18, R4, R5, P2, P3 ;  /* 0x0000000412127210 */ /* 0x000fe200017e6405 */
[----:B------:R-:W-:Y:S06]  /*0990*/  @P1 BRA `(.L_x_11) ;  /* 0xfffffff800cc1947 */ /* 0x000fec000383ffff */
.L_x_10:
[----:B------:R-:W-:Y:S05]  /*09a0*/  BSYNC.RECONVERGENT B2 ;  /* 0x0000000000027941 */ /* 0x000fea0003800200 */
.L_x_9:
[----:B------:R-:W-:Y:S05]  /*09b0*/  @!P0 BRA `(.L_x_8) ;  /* 0x0000000400548947 */ /* 0x000fea0003800000 */
[----:B------:R-:W-:Y:S01]  /*09c0*/  ISETP.GE.U32.AND P1, PT, R23, 0x4, PT ;  /* 0x000000041700780c */ /* 0x000fe20003f26070 */
[----:B------:R-:W-:Y:S01]  /*09d0*/  BSSY.RECONVERGENT B2, `(.L_x_12) ;  /* 0x000002a000027945 */ /* 0x000fe20003800200 */
[----:B------:R-:W-:-:S04]  /*09e0*/  LOP3.LUT R25, R16, 0x3, RZ, 0xc0, !PT ;  /* 0x0000000310197812 */ /* 0x000fc800078ec0ff */
[----:B------:R-:W-:-:S07]  /*09f0*/  ISETP.NE.AND P0, PT, R25, RZ, PT ;  /* 0x000000ff1900720c */ /* 0x000fce0003f05270 */
[----:B------:R-:W-:Y:S06]  /*0a00*/  @!P1 BRA `(.L_x_13) ;  /* 0x0000000000989947 */ /* 0x000fec0003800000 */
[C---:B------:R-:W-:Y:S02]  /*0a10*/  IMAD.IADD R3, R17.reuse, 0x1, R15 ;  /* 0x0000000111037824 */ /* 0x040fe400078e020f */
[----:B------:R-:W-:Y:S02]  /*0a20*/  IMAD R26, R17, 0x4, R12 ;  /* 0x00000004111a7824 */ /* 0x000fe400078e020c */
[----:B------:R-:W-:Y:S02]  /*0a30*/  IMAD R23, R3, 0x4, R8 ;  /* 0x0000000403177824 */ /* 0x000fe400078e0208 */
[----:B------:R-:W-:Y:S01]  /*0a40*/  VIADD R17, R17, 0x4 ;  /* 0x0000000411117836 */ /* 0x000fe20000000000 */
[----:B------:R-:W0:Y:S04]  /*0a50*/  LDS.64 R2, [R26+0x40] ;  /* 0x000040001a027984 */ /* 0x000e280000000a00 */
[----:B------:R-:W1:Y:S04]  /*0a60*/  LDS R24, [R23] ;  /* 0x0000000017187984 */ /* 0x000e680000000800 */
[----:B------:R-:W2:Y:S04]  /*0a70*/  LDS R22, [R23+0x4] ;  /* 0x0000040017167984 */ /* 0x000ea80000000800 */
[----:B------:R-:W3:Y:S04]  /*0a80*/  LDS.64 R4, [R26+0x48] ;  /* 0x000048001a047984 */ /* 0x000ee80000000a00 */
[----:B------:R-:W4:Y:S04]  /*0a90*/  LDS R20, [R23+0x8] ;  /* 0x0000080017147984 */ /* 0x000f280000000800 */
[----:B------:R-:W5:Y:S01]  /*0aa0*/  LDS R21, [R23+0xc] ;  /* 0x00000c0017157984 */ /* 0x000f620000000800 */
[----:B0-----:R-:W-:-:S02]  /*0ab0*/  IMAD.SHL.U32 R2, R2, 0x100, RZ ;  /* 0x0000010002027824 */ /* 0x001fc400078e00ff */
[----:B------:R-:W-:Y:S02]  /*0ac0*/  IMAD.SHL.U32 R3, R3, 0x100, RZ ;  /* 0x0000010003037824 */ /* 0x000fe400078e00ff */
[----:B-1----:R-:W-:Y:S01]  /*0ad0*/  IMAD.SHL.U32 R24, R24, 0x100, RZ ;  /* 0x0000010018187824 */ /* 0x002fe200078e00ff */
[----:B------:R-:W-:Y:S02]  /*0ae0*/  SHF.R.S32.HI R27, RZ, 0x8, R2 ;  /* 0x00000008ff1b7819 */ /* 0x000fe40000011402 */
[----:B------:R-:W-:Y:S01]  /*0af0*/  SHF.R.S32.HI R3, RZ, 0x8, R3 ;  /* 0x00000008ff037819 */ /* 0x000fe20000011403 */
[----:B--2---:R-:W-:Y:S01]  /*0b00*/  IMAD.SHL.U32 R22, R22, 0x100, RZ ;  /* 0x0000010016167824 */ /* 0x004fe200078e00ff */
[----:B------:R-:W-:Y:S01]  /*0b10*/  SHF.R.S32.HI R2, RZ, 0x8, R24 ;  /* 0x00000008ff027819 */ /* 0x000fe20000011418 */
[----:B---3--:R-:W-:-:S03]  /*0b20*/  IMAD.SHL.U32 R4, R4, 0x100, RZ ;  /* 0x0000010004047824 */ /* 0x008fc600078e00ff */
[----:B------:R-:W-:Y:S01]  /*0b30*/  SHF.R.S32.HI R22, RZ, 0x8, R22 ;  /* 0x00000008ff167819 */ /* 0x000fe20000011416 */
[----:B------:R-:W-:Y:S02]  /*0b40*/  IMAD.SHL.U32 R24, R5, 0x100, RZ ;  /* 0x0000010005187824 */ /* 0x000fe400078e00ff */
[----:B----4-:R-:W-:Y:S01]  /*0b50*/  IMAD.SHL.U32 R20, R20, 0x100, RZ ;  /* 0x0000010014147824 */ /* 0x010fe200078e00ff */
[----:B------:R-:W-:Y:S01]  /*0b60*/  SHF.R.S32.HI R5, RZ, 0x8, R4 ;  /* 0x00000008ff057819 */ /* 0x000fe20000011404 */
[----:B------:R-:W-:Y:S01]  /*0b70*/  IMAD R2, R2, R27, RZ ;  /* 0x0000001b02027224 */ /* 0x000fe200078e02ff */
[----:B------:R-:W-:Y:S01]  /*0b80*/  SHF.R.S32.HI R24, RZ, 0x8, R24 ;  /* 0x00000008ff187819 */ /* 0x000fe20000011418 */
[----:B-----5:R-:W-:Y:S01]  /*0b90*/  IMAD.SHL.U32 R21, R21, 0x100, RZ ;  /* 0x0000010015157824 */ /* 0x020fe200078e00ff */
[----:B------:R-:W-:Y:S01]  /*0ba0*/  SHF.R.S32.HI R20, RZ, 0x8, R20 ;  /* 0x00000008ff147819 */ /* 0x000fe20000011414 */
[----:B------:R-:W-:-:S03]  /*0bb0*/  IMAD R3, R22, R3, RZ ;  /* 0x0000000316037224 */ /* 0x000fc600078e02ff */
[----:B------:R-:W-:Y:S01]  /*0bc0*/  SHF.R.S32.HI R21, RZ, 0x8, R21 ;  /* 0x00000008ff157819 */ /* 0x000fe20000011415 */
[----:B------:R-:W-:Y:S01]  /*0bd0*/  IMAD R5, R20, R5, RZ ;  /* 0x0000000514057224 */ /* 0x000fe200078e02ff */
[--C-:B------:R-:W-:Y:S02]  /*0be0*/  IADD3 R19, P1, P2, R3, R19, R2.reuse ;  /* 0x0000001303137210 */ /* 0x100fe40007a3e002 */
[----:B------:R-:W-:Y:S01]  /*0bf0*/  SHF.R.S32.HI R3, RZ, 0x1f, R3 ;  /* 0x0000001fff037819 */ /* 0x000fe20000011403 */
[----:B------:R-:W-:Y:S01]  /*0c00*/  IMAD R24, R21, R24, RZ ;  /* 0x0000001815187224 */ /* 0x000fe200078e02ff */
[----:B------:R-:W-:-:S04]  /*0c10*/  SHF.R.S32.HI R21, RZ, 0x1f, R2 ;  /* 0x0000001fff157819 */ /* 0x000fc80000011402 */
[----:B------:R-:W-:Y:S02]  /*0c20*/  IADD3 R19, P3, P4, R24, R19, R5 ;  /* 0x0000001318137210 */ /* 0x000fe40007c7e005 */
[----:B------:R-:W-:Y:S02]  /*0c30*/  IADD3.X R3, PT, PT, R3, R18, R21, P1, P2 ;  /* 0x0000001203037210 */ /* 0x000fe40000fe4415 */
[----:B------:R-:W-:Y:S02]  /*0c40*/  SHF.R.S32.HI R5, RZ, 0x1f, R5 ;  /* 0x0000001fff057819 */ /* 0x000fe40000011405 */
[----:B------:R-:W-:-:S04]  /*0c50*/  SHF.R.S32.HI R18, RZ, 0x1f, R24 ;  /* 0x0000001fff127819 */ /* 0x000fc80000011418 */
[----:B------:R-:W-:-:S07]  /*0c60*/  IADD3.X R18, PT, PT, R18, R3, R5, P3, P4 ;  /* 0x0000000312127210 */ /* 0x000fce0001fe8405 */
.L_x_13:
[----:B------:R-:W-:Y:S05]  /*0c70*/  BSYNC.RECONVERGENT B2 ;  /* 0x0000000000027941 */ /* 0x000fea0003800200 */
.L_x_12:
[----:B------:R-:W-:Y:S05]  /*0c80*/  @!P0 BRA `(.L_x_8) ;  /* 0x0000000000a08947 */ /* 0x000fea0003800000 */
[----:B------:R-:W-:Y:S01]  /*0c90*/  ISETP.NE.AND P0, PT, R25, 0x1, PT ;  /* 0x000000011900780c */ /* 0x000fe20003f05270 */
[----:B------:R-:W-:Y:S01]  /*0ca0*/  BSSY.RECONVERGENT B2, `(.L_x_14) ;  /* 0x0000019000027945 */ /* 0x000fe20003800200 */
[----:B------:R-:W-:-:S04]  /*0cb0*/  LOP3.LUT R2, R16, 0x1, RZ, 0xc0, !PT ;  /* 0x0000000110027812 */ /* 0x000fc800078ec0ff */
[----:B------:R-:W-:-:S07]  /*0cc0*/  ISETP.NE.U32.AND P1, PT, R2, 0x1, PT ;  /* 0x000000010200780c */ /* 0x000fce0003f25070 */
[----:B------:R-:W-:Y:S06]  /*0cd0*/  @!P0 BRA `(.L_x_15) ;  /* 0x0000000000548947 */ /* 0x000fec0003800000 */
[C---:B------:R-:W-:Y:S02]  /*0ce0*/  IMAD.IADD R3, R17.reuse, 0x1, R15 ;  /* 0x0000000111037824 */ /* 0x040fe400078e020f */
[----:B------:R-:W-:Y:S02]  /*0cf0*/  IMAD R2, R17, 0x4, R12 ;  /* 0x0000000411027824 */ /* 0x000fe400078e020c */
[----:B------:R-:W-:Y:S02]  /*0d00*/  IMAD R4, R3, 0x4, R8 ;  /* 0x0000000403047824 */ /* 0x000fe400078e0208 */
[----:B------:R-:W-:Y:S02]  /*0d10*/  VIADD R17, R17, 0x2 ;  /* 0x0000000211117836 */ /* 0x000fe40000000000 */
[----:B------:R-:W0:Y:S04]  /*0d20*/  LDS.64 R2, [R2+0x40] ;  /* 0x0000400002027984 */ /* 0x000e280000000a00 */
[----:B------:R-:W1:Y:S04]  /*0d30*/  LDS R5, [R4] ;  /* 0x0000000004057984 */ /* 0x000e680000000800 */
[----:B------:R-:W2:Y:S01]  /*0d40*/  LDS R21, [R4+0x4] ;  /* 0x0000040004157984 */ /* 0x000ea20000000800 */
[----:B0-----:R-:W-:-:S02]  /*0d50*/  IMAD.SHL.U32 R20, R2, 0x100, RZ ;  /* 0x0000010002147824 */ /* 0x001fc400078e00ff */
[----:B------:R-:W-:Y:S02]  /*0d60*/  IMAD.SHL.U32 R3, R3, 0x100, RZ ;  /* 0x0000010003037824 */ /* 0x000fe400078e00ff */
[----:B-1----:R-:W-:Y:S01]  /*0d70*/  IMAD.SHL.U32 R5, R5, 0x100, RZ ;  /* 0x0000010005057824 */ /* 0x002fe200078e00ff */
[----:B------:R-:W-:Y:S02]  /*0d80*/  SHF.R.S32.HI R20, RZ, 0x8, R20 ;  /* 0x00000008ff147819 */ /* 0x000fe40000011414 */
[----:B------:R-:W-:Y:S01]  /*0d90*/  SHF.R.S32.HI R22, RZ, 0x8, R3 ;  /* 0x00000008ff167819 */ /* 0x000fe20000011403 */
[----:B--2---:R-:W-:Y:S01]  /*0da0*/  IMAD.SHL.U32 R21, R21, 0x100, RZ ;  /* 0x0000010015157824 */ /* 0x004fe200078e00ff */
[----:B------:R-:W-:-:S04]  /*0db0*/  SHF.R.S32.HI R5, RZ, 0x8, R5 ;  /* 0x00000008ff057819 */ /* 0x000fc80000011405 */
[----:B------:R-:W-:Y:S01]  /*0dc0*/  SHF.R.S32.HI R21, RZ, 0x8, R21 ;  /* 0x00000008ff157819 */ /* 0x000fe20000011415 */
[----:B------:R-:W-:-:S04]  /*0dd0*/  IMAD R20, R5, R20, RZ ;  /* 0x0000001405147224 */ /* 0x000fc800078e02ff */
[----:B------:R-:W-:Y:S01]  /*0de0*/  IMAD R21, R21, R22, RZ ;  /* 0x0000001615157224 */ /* 0x000fe200078e02ff */
[----:B------:R-:W-:-:S04]  /*0df0*/  SHF.R.S32.HI R3, RZ, 0x1f, R20 ;  /* 0x0000001fff037819 */ /* 0x000fc80000011414 */
[----:B------:R-:W-:Y:S02]  /*0e00*/  IADD3 R19, P0, P2, R21, R19, R20 ;  /* 0x0000001315137210 */ /* 0x000fe40007a1e014 */
[----:B------:R-:W-:-:S04]  /*0e10*/  SHF.R.S32.HI R21, RZ, 0x1f, R21 ;  /* 0x0000001fff157819 */ /* 0x000fc80000011415 */
[----:B------:R-:W-:-:S07]  /*0e20*/  IADD3.X R18, PT, PT, R21, R18, R3, P0, P2 ;  /* 0x0000001215127210 */ /* 0x000fce00007e4403 */
.L_x_15:
[----:B------:R-:W-:Y:S05]  /*0e30*/  BSYNC.RECONVERGENT B2 ;  /* 0x0000000000027941 */ /* 0x000fea0003800200 */
.L_x_14:
[----:B------:R-:W-:Y:S05]  /*0e40*/  @P1 BRA `(.L_x_8) ;  /* 0x0000000000301947 */ /* 0x000fea0003800000 */
[C---:B------:R-:W-:Y:S02]  /*0e50*/  IMAD.IADD R3, R17.reuse, 0x1, R15 ;  /* 0x0000000111037824 */ /* 0x040fe400078e020f */
[----:B------:R-:W-:Y:S02]  /*0e60*/  IMAD R17, R17, 0x4, R12 ;  /* 0x0000000411117824 */ /* 0x000fe400078e020c */
[----:B------:R-:W-:-:S04]  /*0e70*/  IMAD R3, R3, 0x4, R8 ;  /* 0x0000000403037824 */ /* 0x000fc800078e0208 */
[----:B------:R-:W0:Y:S04]  /*0e80*/  LDS R17, [R17+0x40] ;  /* 0x0000400011117984 */ /* 0x000e280000000800 */
[----:B------:R-:W1:Y:S01]  /*0e90*/  LDS R3, [R3] ;  /* 0x0000000003037984 */ /* 0x000e620000000800 */
[----:B0-----:R-:W-:Y:S02]  /*0ea0*/  IMAD.SHL.U32 R4, R17, 0x100, RZ ;  /* 0x0000010011047824 */ /* 0x001fe400078e00ff */
[----:B-1----:R-:W-:-:S03]  /*0eb0*/  IMAD.SHL.U32 R2, R3, 0x100, RZ ;  /* 0x0000010003027824 */ /* 0x002fc600078e00ff */
[----:B------:R-:W-:Y:S02]  /*0ec0*/  SHF.R.S32.HI R5, RZ, 0x8, R4 ;  /* 0x00000008ff057819 */ /* 0x000fe40000011404 */
[----:B------:R-:W-:-:S05]  /*0ed0*/  SHF.R.S32.HI R2, RZ, 0x8, R2 ;  /* 0x00000008ff027819 */ /* 0x000fca0000011402 */
[----:B------:R-:W-:-:S05]  /*0ee0*/  IMAD R2, R2, R5, RZ ;  /* 0x0000000502027224 */ /* 0x000fca00078e02ff */
[----:B------:R-:W-:-:S04]  /*0ef0*/  IADD3 R19, P0, PT, R2, R19, RZ ;  /* 0x0000001302137210 */ /* 0x000fc80007f1e0ff */
[----:B------:R-:W-:-:S09]  /*0f00*/  LEA.HI.X.SX32 R18, R2, R18, 0x1, P0 ;  /* 0x0000001202127211 */ /* 0x000fd200000f0eff */
.L_x_8:
[----:B------:R-:W-:Y:S05]  /*0f10*/  BSYNC.RECONVERGENT B0 ;  /* 0x0000000000007941 */ /* 0x000fea0003800200 */
.L_x_7:
[----:B------:R-:W-:Y:S01]  /*0f20*/  IMAD.IADD R3, R16, 0x1, R15 ;  /* 0x0000000110037824 */ /* 0x000fe200078e020f */
[----:B------:R-:W0:Y:S01]  /*0f30*/  LDS R5, [R11+0xc08] ;  /* 0x000c08000b057984 */ /* 0x000e220000000800 */
[C---:B------:R-:W-:Y:S01]  /*0f40*/  ISETP.GE.AND P0, PT, R15.reuse, R13, PT ;  /* 0x0000000d0f00720c */ /* 0x040fe20003f06270 */
[----:B------:R-:W-:Y:S02]  /*0f50*/  VIADD R15, R15, UR6 ;  /* 0x000000060f0f7c36 */ /* 0x000fe40008000000 */
[----:B------:R-:W-:Y:S01]  /*0f60*/  IMAD R4, R3, 0x4, R8 ;  /* 0x0000000403047824 */ /* 0x000fe200078e0208 */
[----:B------:R-:W-:Y:S04]  /*0f70*/  LDS R20, [R10+0x440] ;  /* 0x000440000a147984 */ /* 0x000fe80000000800 */
[----:B------:R-:W-:Y:S04]  /*0f80*/  LDS R17, [R10+0x420] ;  /* 0x000420000a117984 */ /* 0x000fe80000000800 */
[----:B------:R-:W1:Y:S04]  /*0f90*/  LDS R4, [R4] ;  /* 0x0000000004047984 */ /* 0x000e680000000800 */
[----:B------:R-:W-:Y:S04]  /*0fa0*/  LDS R22, [R10+0x410] ;  /* 0x000410000a167984 */ /* 0x000fe80000000800 */
[----:B------:R-:W2:Y:S04]  /*0fb0*/  LDS R21, [R10+0x408] ;  /* 0x000408000a157984 */ /* 0x000ea80000000800 */
[----:B------:R-:W-:Y:S04]  /*0fc0*/  LDS R2, [R10+0x404] ;  /* 0x000404000a027984 */ /* 0x000fe80000000800 */
[----:B------:R-:W3:Y:S01]  /*0fd0*/  LDS R3, [R10+0x800] ;  /* 0x000800000a037984 */ /* 0x000ee20000000800 */
[----:B0-----:R-:W-:-:S05]  /*0fe0*/  SHF.R.S64 R5, R19, R5, R18 ;  /* 0x0000000513057219 */ /* 0x001fca0000001012 */
[----:B-1----:R-:W-:-:S04]  /*0ff0*/  IMAD.IADD R5, R4, 0x1, -R5 ;  /* 0x0000000104057824 */ /* 0x002fc800078e0a05 */
[----:B------:R-:W-:Y:S01]  /*1000*/  IMAD.SHL.U32 R16, R5, 0x200, RZ ;  /* 0x0000020005107824 */ /* 0x000fe200078e00ff */
[----:B------:R-:W-:-:S04]  /*1010*/  SHF.R.S32.HI R5, RZ, 0x1f, R5 ;  /* 0x0000001fff057819 */ /* 0x000fc80000011405 */
[----:B------:R-:W-:-:S04]  /*1020*/  SHF.R.S32.HI R16, RZ, 0x8, R16 ;  /* 0x00000008ff107819 */ /* 0x000fc80000011410 */
[----:B------:R-:W-:-:S04]  /*1030*/  LOP3.LUT R5, R16, R5, RZ, 0x3c, !PT ;  /* 0x0000000510057212 */ /* 0x000fc800078e3cff */
[----:B------:R-:W-:-:S04]  /*1040*/  SEL R5, R5, RZ, !P0 ;  /* 0x000000ff05057207 */ /* 0x000fc80004000000 */
[----:B------:R-:W-:-:S04]  /*1050*/  IADD3 R5, PT, PT, R17, R5, R20 ;  /* 0x0000000511057210 */ /* 0x000fc80007ffe014 */
[----:B--2---:R-:W-:-:S04]  /*1060*/  IADD3 R5, PT, PT, R21, R5, R22 ;  /* 0x0000000515057210 */ /* 0x004fc80007ffe016 */
[----:B---3--:R-:W-:Y:S01]  /*1070*/  IADD3 R3, PT, PT, R5, R3, R2 ;  /* 0x0000000305037210 */ /* 0x008fe20007ffe002 */
[----:B------:R0:W-:Y:S01]  /*1080*/  STS [R10+0x400], R5 ;  /* 0x000400050a007388 */ /* 0x0001e20000000800 */
[----:B------:R-:W-:-:S03]  /*1090*/  IMAD.IADD R2, R15, 0x1, -R6 ;  /* 0x000000010f027824 */ /* 0x000fc600078e0a06 */
[----:B------:R0:W-:Y:S02]  /*10a0*/  STS [R10+0x800], R3 ;  /* 0x000800030a007388 */ /* 0x0001e40000000800 */
[----:B------:R-:W-:-:S13]  /*10b0*/  ISETP.GE.U32.AND P0, PT, R2, R13, PT ;  /* 0x0000000d0200720c */ /* 0x000fda0003f06070 */
[----:B0-----:R-:W-:Y:S05]  /*10c0*/  @!P0 BRA `(.L_x_16) ;  /* 0xfffffff000b88947 */ /* 0x001fea000383ffff */
.L_x_6:
[----:B------:R-:W-:Y:S05]  /*10d0*/  BSYNC.RECONVERGENT B1 ;  /* 0x0000000000017941 */ /* 0x000fea0003800200 */
.L_x_5:
[----:B------:R-:W-:Y:S01]  /*10e0*/  IMAD R7, R7, 0x4, R8 ;  /* 0x0000000407077824 */ /* 0x000fe200078e0208 */
[----:B------:R-:W-:Y:S01]  /*10f0*/  LDS R15, [R10+0x810] ;  /* 0x000810000a0f7984 */ /* 0x000fe20000000800 */
[----:B------:R-:W-:Y:S01]  /*1100*/  ISETP.GT.U32.AND P0, PT, R6, 0xe, PT ;  /* 0x0000000e0600780c */ /* 0x000fe20003f04070 */
[--C-:B------:R-:W-:Y:S01]  /*1110*/  IMAD R2, R13, R6, R13.reuse ;  /* 0x000000060d027224 */ /* 0x100fe200078e020d */
[----:B------:R-:W-:Y:S01]  /*1120*/  SHF.R.U32.HI R4, RZ, 0x1, R13 ;  /* 0x00000001ff047819 */ /* 0x000fe2000001160d */
[----:B------:R-:W-:Y:S02]  /*1130*/  LDS R8, [R10+0x820] ;  /* 0x000820000a087984 */ /* 0x000fe40000000800 */
[----:B------:R-:W-:Y:S02]  /*1140*/  VIADD R3, R2, 0x7fffff ;  /* 0x007fffff02037836 */ /* 0x000fe40000000000 */
[----:B------:R-:W0:Y:S04]  /*1150*/  LDS R7, [R7+0x800] ;  /* 0x0008000007077984 */ /* 0x000e280000000800 */
[----:B------:R-:W1:Y:S02]  /*1160*/  LDS R12, [R10+0x808] ;  /* 0x000808000a0c7984 */ /* 0x000e640000000800 */
[----:B------:R-:W-:Y:S01]  /*1170*/  @!P0 IMAD.MOV R3, RZ, RZ, R2 ;  /* 0x000000ffff038224 */ /* 0x000fe200078e0202 */
[----:B------:R-:W-:Y:S01]  /*1180*/  ISETP.NE.AND P0, PT, R6, RZ, PT ;  /* 0x000000ff0600720c */ /* 0x000fe20003f05270 */
[----:B------:R-:W2:Y:S01]  /*1190*/  LDS R17, [R10+0x804] ;  /* 0x000804000a117984 */ /* 0x000ea20000000800 */
[----:B0-----:R-:W-:-:S05]  /*11a0*/  IMAD.IADD R5, R7, 0x1, -R4 ;  /* 0x0000000107057824 */ /* 0x001fca00078e0a04 */
[----:B------:R-:W-:-:S04]  /*11b0*/  SHF.R.S32.HI R2, RZ, R6, R5 ;  /* 0x00000006ff027219 */ /* 0x000fc80000011405 */
[----:B------:R-:W-:-:S04]  /*11c0*/  VIADDMNMX R2, R3, R2, R8, PT ;  /* 0x0000000203027246 */ /* 0x000fc80003800108 */
[----:B-1----:R-:W-:-:S04]  /*11d0*/  VIMNMX3 R2, R2, R15, R12, PT ;  /* 0x0000000f0202720f */ /* 0x002fc8000380010c */
[----:B--2---:R-:W-:-:S05]  /*11e0*/  VIMNMX R17, PT, PT, R2, R17, PT ;  /* 0x0000001102117248 */ /* 0x004fca0003fe0100 */
[----:B------:R0:W-:Y:S01]  /*11f0*/  STS [R10+0x800], R17 ;  /* 0x000800110a007388 */ /* 0x0001e20000000800 */
[----:B------:R-:W-:Y:S05]  /*1200*/  @P0 EXIT ;  /* 0x000000000000094d */ /* 0x000fea0003800000 */
[----:B------:R-:W1:Y:S02]  /*1210*/  LDS R11, [R11+0xc00] ;  /* 0x000c00000b0b7984 */ /* 0x000e640000000800 */
[----:B-1----:R-:W-:-:S13]  /*1220*/  ISETP.NE.AND P0, PT, R11, RZ, PT ;  /* 0x000000ff0b00720c */ /* 0x002fda0003f05270 */
[----:B------:R-:W-:Y:S05]  /*1230*/  @!P0 EXIT ;  /* 0x000000000000894d */ /* 0x000fea0003800000 */
[----:B------:R-:W1:Y:S01]  /*1240*/  LDC R5, c[0x0][0x370] ;  /* 0x0000dc00ff057b82 */ /* 0x000e620000000800 */
[----:B------:R-:W-:-:S07]  /*1250*/  IMAD.IADD R0, R9, 0x1, R0 ;  /* 0x0000000109007824 */ /* 0x000fce00078e0200 */
[----:B------:R-:W2:Y:S01]  /*1260*/  LDC.64 R2, c[0x0][0x380] ;  /* 0x0000e000ff027b82 */ /* 0x000ea20000000a00 */
[----:B-1----:R-:W-:-:S04]  /*1270*/  IMAD R5, R0, R5, UR7 ;  /* 0x0000000700057e24 */ /* 0x002fc8000f8e0205 */
[----:B--2---:R-:W-:-:S05]  /*1280*/  IMAD.WIDE.U32 R2, R5, 0x4, R2 ;  /* 0x0000000405027825 */ /* 0x004fca00078e0002 */
[----:B------:R-:W-:Y:S01]  /*1290*/  STG.E desc[UR4][R2.64], R17 ;  /* 0x0000001102007986 */ /* 0x000fe2000c101904 */
[----:B------:R-:W-:Y:S05]  /*12a0*/  EXIT ;  /* 0x000000000000794d */ /* 0x000fea0003800000 */
.L_x_17:
        /* <DEDUP_REMOVED lines=13> */
.L_x_57:


//--------------------- .text.cudaComputeLPC      --------------------------
	.section	.text.cudaComputeLPC,"ax",@progbits
	.align	128
        .global         cudaComputeLPC
        .type           cudaComputeLPC,@function
        .size           cudaComputeLPC,(.L_x_53 - cudaComputeLPC)
        .other          cudaComputeLPC,@"STO_CUDA_ENTRY STV_DEFAULT"
cudaComputeLPC:
.text.cudaComputeLPC:
[----:B------:R-:W-:Y:S01]  /*0000*/  LDC R1, c[0x0][0x37c] ;  /* 0x0000df00ff017b82 */ /* 0x000fe20000000800 */
[----:B------:R-:W0:Y:S01]  /*0010*/  S2R R0, SR_TID.X ;  /* 0x0000000000007919 */ /* 0x000e220000002100 */
[----:B------:R-:W1:Y:S06]  /*0020*/  LDCU.64 UR8, c[0x0][0x358] ;  /* 0x00006b00ff0877ac */ /* 0x000e6c0008000a00 */
[----:B------:R-:W2:Y:S08]  /*0030*/  LDC R21, c[0x0][0x398] ;  /* 0x0000e600ff157b82 */ /* 0x000eb00000000800 */
[----:B------:R-:W3:Y:S01]  /*0040*/  S2UR UR5, SR_CgaCtaId ;  /* 0x00000000000579c3 */ /* 0x000ee20000008800 */
[----:B------:R-:W-:Y:S01]  /*0050*/  UMOV UR4, 0x400 ;  /* 0x0000040000047882 */ /* 0x000fe20000000000 */
[----:B------:R-:W4:Y:S01]  /*0060*/  LDCU UR6, c[0x0][0x39c] ;  /* 0x00007380ff0677ac */ /* 0x000f220008000800 */
[----:B0-----:R-:W-:-:S13]  /*0070*/  ISETP.GT.U32.AND P0, PT, R0, 0x1, PT ;  /* 0x000000010000780c */ /* 0x001fda0003f04070 */
[----:B------:R-:W0:Y:S01]  /*0080*/  @!P0 S2R R5, SR_CTAID.Y ;  /* 0x0000000000058919 */ /* 0x000e220000002600 */
[----:B------:R-:W0:Y:S02]  /*0090*/  @!P0 LDC.64 R2, c[0x0][0x390] ;  /* 0x0000e400ff028b82 */ /* 0x000e240000000a00 */
[----:B0-----:R-:W-:-:S04]  /*00a0*/  @!P0 IMAD.WIDE.U32 R2, R5, 0x8, R2 ;  /* 0x0000000805028825 */ /* 0x001fc800078e0002 */
[----:B------:R-:W-:-:S06]  /*00b0*/  @!P0 IMAD.WIDE.U32 R4, R0, 0x4, R2 ;  /* 0x0000000400048825 */ /* 0x000fcc00078e0002 */
[----:B-1----:R-:W5:Y:S01]  /*00c0*/  @!P0 LDG.E R5, desc[UR8][R4.64] ;  /* 0x0000000804058981 */ /* 0x002f62000c1e1900 */
[----:B--2---:R-:W-:Y:S01]  /*00d0*/  ISETP.GT.AND P1, PT, R0, R21, PT ;  /* 0x000000150000720c */ /* 0x004fe20003f24270 */
[----:B---3--:R-:W-:Y:S02]  /*00e0*/  ULEA UR4, UR5, UR4, 0x18 ;  /* 0x0000000405047291 */ /* 0x008fe4000f8ec0ff */
[----:B----4-:R-:W-:-:S04]  /*00f0*/  UISETP.GE.AND UP0, UPT, UR6, 0x1, UPT ;  /* 0x000000010600788c */ /* 0x010fc8000bf06270 */
[----:B------:R-:W-:Y:S01]  /*0100*/  LEA R2, R0, UR4, 0x2 ;  /* 0x0000000400027c11 */ /* 0x000fe2000f8e10ff */
[----:B------:R-:W-:-:S05]  /*0110*/  IMAD.U32 R3, RZ, RZ, UR4 ;  /* 0x00000004ff037e24 */ /* 0x000fca000f8e00ff */
[----:B------:R0:W-:Y:S04]  /*0120*/  @!P1 STS [R2+0x188], RZ ;  /* 0x000188ff02009388 */ /* 0x0001e80000000800 */
[----:B-----5:R0:W-:Y:S01]  /*0130*/  @!P0 STS [R2], R5 ;  /* 0x0000000502008388 */ /* 0x0201e20000000800 */
[----:B------:R-:W-:Y:S06]  /*0140*/  BAR.SYNC.DEFER_BLOCKING 0x0 ;  /* 0x0000000000007b1d */ /* 0x000fec0000010000 */
[----:B------:R-:W-:Y:S05]  /*0150*/  BRA.U !UP0, `(.L_x_18) ;  /* 0x0000000908247547 */ /* 0x000fea000b800000 */
[----:B------:R-:W1:Y:S01]  /*0160*/  S2UR UR5, SR_CTAID.Y ;  /* 0x00000000000579c3 */ /* 0x000e620000002600 */
[----:B------:R-:W-:Y:S01]  /*0170*/  UISETP.GE.U32.AND UP0, UPT, UR6, 0x8, UPT ;  /* 0x000000080600788c */ /* 0x000fe2000bf06070 */
[----:B0-----:R-:W-:Y:S01]  /*0180*/  VIADD R5, R21, 0x1 ;  /* 0x0000000115057836 */ /* 0x001fe20000000000 */
[----:B------:R-:W-:Y:S01]  /*0190*/  ULOP3.LUT UR7, UR6, 0x7, URZ, 0xc0, !UPT ;  /* 0x0000000706077892 */ /* 0x000fe2000f8ec0ff */
[----:B------:R-:W-:Y:S01]  /*01a0*/  UMOV UR4, URZ ;  /* 0x000000ff00047c82 */ /* 0x000fe20008000000 */
[----:B-1----:R-:W-:-:S05]  /*01b0*/  UIMAD UR5, UR5, UR6, URZ ;  /* 0x00000006050572a4 */ /* 0x002fca000f8e02ff */
[----:B------:R-:W-:Y:S07]  /*01c0*/  BRA.U !UP0, `(.L_x_19) ;  /* 0x0000000108f47547 */ /* 0x000fee000b800000 */
[----:B------:R-:W0:Y:S01]  /*01d0*/  LDC.64 R18, c[0x0][0x388] ;  /* 0x0000e200ff127b82 */ /* 0x000e220000000a00 */
[----:B------:R-:W-:Y:S01]  /*01e0*/  IMAD R8, R5, UR5, R0 ;  /* 0x0000000505087c24 */ /* 0x000fe2000f8e0200 */
[----:B------:R-:W-:Y:S01]  /*01f0*/  ULOP3.LUT UR4, UR6, 0x7ffffff8, URZ, 0xc0, !UPT ;  /* 0x7ffffff806047892 */ /* 0x000fe2000f8ec0ff */
[C---:B------:R-:W-:Y:S02]  /*0200*/  LEA R4, R21.reuse, 0x8, 0x3 ;  /* 0x0000000815047811 */ /* 0x040fe400078e18ff */
[C-C-:B------:R-:W-:Y:S01]  /*0210*/  IMAD R9, R21.reuse, 0x2, R8.reuse ;  /* 0x0000000215097824 */ /* 0x140fe200078e0208 */
[----:B------:R-:W-:Y:S01]  /*0220*/  IADD3 R7, PT, PT, R8, R21, RZ ;  /* 0x0000001508077210 */ /* 0x000fe20007ffe0ff */
[C-C-:B------:R-:W-:Y:S01]  /*0230*/  IMAD R11, R21.reuse, 0x3, R8.reuse ;  /* 0x00000003150b7824 */ /* 0x140fe200078e0208 */
[----:B------:R-:W-:Y:S01]  /*0240*/  UIADD3 UR6, UPT, UPT, -UR4, URZ, URZ ;  /* 0x000000ff04067290 */ /* 0x000fe2000fffe1ff */
[C-C-:B------:R-:W-:Y:S02]  /*0250*/  IMAD R13, R21.reuse, 0x4, R8.reuse ;  /* 0x00000004150d7824 */ /* 0x140fe400078e0208 */
[----:B------:R-:W-:-:S02]  /*0260*/  IMAD R15, R21, 0x5, R8 ;  /* 0x00000005150f7824 */ /* 0x000fc400078e0208 */
[C-C-:B------:R-:W-:Y:S02]  /*0270*/  IMAD R17, R21.reuse, 0x6, R8.reuse ;  /* 0x0000000615117824 */ /* 0x140fe400078e0208 */
[----:B------:R-:W-:Y:S01]  /*0280*/  IMAD R6, R21, 0x7, R8 ;  /* 0x0000000715067824 */ /* 0x000fe200078e0208 */
[----:B------:R-:W-:-:S07]  /*0290*/  IADD3 R8, PT, PT, R8, 0x3, RZ ;  /* 0x0000000308087810 */ /* 0x000fce0007ffe0ff */
.L_x_22:
[----:B------:R-:W-:Y:S01]  /*02a0*/  UIADD3 UR6, UPT, UPT, UR6, 0x8, URZ ;  /* 0x0000000806067890 */ /* 0x000fe2000fffe0ff */
[----:B------:R-:W-:Y:S04]  /*02b0*/  BSSY.RECONVERGENT B0, `(.L_x_20) ;  /* 0x0000024000007945 */ /* 0x000fe80003800200 */
[----:B-1----:R-:W-:Y:S07]  /*02c0*/  @P1 BRA `(.L_x_21) ;  /* 0x0000000000881947 */ /* 0x002fee0003800000 */
[----:B------:R-:W-:Y:S01]  /*02d0*/  VIADD R23, R8, 0xfffffffd ;  /* 0xfffffffd08177836 */ /* 0x000fe20000000000 */
[----:B------:R-:W-:Y:S01]  /*02e0*/  IADD3 R29, PT, PT, R9, 0x2, RZ ;  /* 0x00000002091d7810 */ /* 0x000fe20007ffe0ff */
[----:B------:R-:W-:Y:S02]  /*02f0*/  VIADD R27, R7, 0x1 ;  /* 0x00000001071b7836 */ /* 0x000fe40000000000 */
[----:B0-----:R-:W-:-:S04]  /*0300*/  IMAD.WIDE.U32 R22, R23, 0x4, R18 ;  /* 0x0000000417167825 */ /* 0x001fc800078e0012 */
[--C-:B------:R-:W-:Y:S01]  /*0310*/  IMAD.WIDE.U32 R26, R27, 0x4, R18.reuse ;  /* 0x000000041b1a7825 */ /* 0x100fe200078e0012 */
[----:B------:R-:W2:Y:S03]  /*0320*/  LDG.E R10, desc[UR8][R22.64] ;  /* 0x00000008160a7981 */ /* 0x000ea6000c1e1900 */
[----:B------:R-:W-:Y:S01]  /*0330*/  VIADD R25, R11, 0x3 ;  /* 0x000000030b197836 */ /* 0x000fe20000000000 */
[----:B------:R-:W3:Y:S01]  /*0340*/  LDG.E R12, desc[UR8][R26.64] ;  /* 0x000000081a0c7981 */ /* 0x000ee2000c1e1900 */
[----:B------:R-:W-:Y:S01]  /*0350*/  IMAD.WIDE.U32 R28, R29, 0x4, R18 ;  /* 0x000000041d1c7825 */ /* 0x000fe200078e0012 */
[----:B------:R-:W-:-:S03]  /*0360*/  IADD3 R14, PT, PT, R15, 0x5, RZ ;  /* 0x000000050f0e7810 */ /* 0x000fc60007ffe0ff */
[--C-:B------:R-:W-:Y:S02]  /*0370*/  IMAD.WIDE.U32 R24, R25, 0x4, R18.reuse ;  /* 0x0000000419187825 */ /* 0x100fe400078e0012 */
[----:B------:R0:W4:Y:S02]  /*0380*/  LDG.E R28, desc[UR8][R28.64] ;  /* 0x000000081c1c7981 */ /* 0x000124000c1e1900 */
[----:B------:R-:W-:Y:S02]  /*0390*/  VIADD R21, R13, 0x4 ;  /* 0x000000040d157836 */ /* 0x000fe40000000000 */
[----:B------:R-:W5:Y:S02]  /*03a0*/  LDG.E R24, desc[UR8][R24.64] ;  /* 0x0000000818187981 */ /* 0x000f64000c1e1900 */
[----:B------:R-:W-:-:S04]  /*03b0*/  IMAD.WIDE.U32 R20, R21, 0x4, R18 ;  /* 0x0000000415147825 */ /* 0x000fc800078e0012 */
[----:B------:R-:W-:Y:S01]  /*03c0*/  VIADD R16, R17, 0x6 ;  /* 0x0000000611107836 */ /* 0x000fe20000000000 */
[----:B0-----:R-:W2:Y:S01]  /*03d0*/  LDS R29, [R2+0x188] ;  /* 0x00018800021d7984 */ /* 0x001ea20000000800 */
[----:B------:R-:W-:-:S03]  /*03e0*/  IMAD.WIDE.U32 R22, R14, 0x4, R18 ;  /* 0x000000040e167825 */ /* 0x000fc600078e0012 */
[----:B------:R0:W5:Y:S01]  /*03f0*/  LDG.E R14, desc[UR8][R20.64] ;  /* 0x00000008140e7981 */ /* 0x000162000c1e1900 */
[----:B------:R-:W-:-:S03]  /*0400*/  IMAD.WIDE.U32 R26, R16, 0x4, R18 ;  /* 0x00000004101a7825 */ /* 0x000fc600078e0012 */
[----:B------:R-:W5:Y:S04]  /*0410*/  LDG.E R22, desc[UR8][R22.64] ;  /* 0x0000000816167981 */ /* 0x000f68000c1e1900 */
[----:B------:R-:W5:Y:S01]  /*0420*/  LDG.E R26, desc[UR8][R26.64] ;  /* 0x000000081a1a7981 */ /* 0x000f62000c1e1900 */
[----:B0-----:R-:W-:-:S04]  /*0430*/  VIADD R21, R6, 0x7 ;  /* 0x0000000706157836 */ /* 0x001fc80000000000 */
[----:B------:R-:W-:-:S05]  /*0440*/  IMAD.WIDE.U32 R20, R21, 0x4, R18 ;  /* 0x0000000415147825 */ /* 0x000fca00078e0012 */
[----:B------:R-:W5:Y:S01]  /*0450*/  LDG.E R16, desc[UR8][R20.64] ;  /* 0x0000000814107981 */ /* 0x000f62000c1e1900 */
[----:B--2---:R-:W-:-:S04]  /*0460*/  FADD R29, R10, R29 ;  /* 0x0000001d0a1d7221 */ /* 0x004fc80000000000 */
[----:B---3--:R-:W-:-:S04]  /*0470*/  FADD R29, R29, R12 ;  /* 0x0000000c1d1d7221 */ /* 0x008fc80000000000 */
[----:B----4-:R-:W-:-:S04]  /*0480*/  FADD R29, R29, R28 ;  /* 0x0000001c1d1d7221 */ /* 0x010fc80000000000 */
[----:B-----5:R-:W-:-:S04]  /*0490*/  FADD R29, R29, R24 ;  /* 0x000000181d1d7221 */ /* 0x020fc80000000000 */
[----:B------:R-:W-:-:S04]  /*04a0*/  FADD R29, R29, R14 ;  /* 0x0000000e1d1d7221 */ /* 0x000fc80000000000 */
[----:B------:R-:W-:-:S04]  /*04b0*/  FADD R29, R29, R22 ;  /* 0x000000161d1d7221 */ /* 0x000fc80000000000 */
[----:B------:R-:W-:-:S04]  /*04c0*/  FADD R29, R29, R26 ;  /* 0x0000001a1d1d7221 */ /* 0x000fc80000000000 */
[----:B------:R-:W-:-:S05]  /*04d0*/  FADD R29, R29, R16 ;  /* 0x000000101d1d7221 */ /* 0x000fca0000000000 */
[----:B------:R1:W-:Y:S02]  /*04e0*/  STS [R2+0x188], R29 ;  /* 0x0001881d02007388 */ /* 0x0003e40000000800 */
.L_x_21:
[----:B------:R-:W-:Y:S05]  /*04f0*/  BSYNC.RECONVERGENT B0 ;  /* 0x0000000000007941 */ /* 0x000fea0003800200 */
.L_x_20:
[----:B------:R-:W-:Y:S01]  /*0500*/  UISETP.NE.AND UP0, UPT, UR6, URZ, UPT ;  /* 0x000000ff0600728c */ /* 0x000fe2000bf05270 */
[C---:B------:R-:W-:Y:S01]  /*0510*/  IADD3 R7, PT, PT, R4.reuse, R7, RZ ;  /* 0x0000000704077210 */ /* 0x040fe20007ffe0ff */
[C---:B------:R-:W-:Y:S01]  /*0520*/  IMAD.IADD R9, R4.reuse, 0x1, R9 ;  /* 0x0000000104097824 */ /* 0x040fe200078e0209 */
[C---:B------:R-:W-:Y:S01]  /*0530*/  IADD3 R13, PT, PT, R4.reuse, R13, RZ ;  /* 0x0000000d040d7210 */ /* 0x040fe20007ffe0ff */
[C---:B------:R-:W-:Y:S01]  /*0540*/  IMAD.IADD R11, R4.reuse, 0x1, R11 ;  /* 0x00000001040b7824 */ /* 0x040fe200078e020b */
[C---:B------:R-:W-:Y:S01]  /*0550*/  IADD3 R6, PT, PT, R4.reuse, R6, RZ ;  /* 0x0000000604067210 */ /* 0x040fe20007ffe0ff */
[C---:B------:R-:W-:Y:S02]  /*0560*/  IMAD.IADD R15, R4.reuse, 0x1, R15 ;  /* 0x00000001040f7824 */ /* 0x040fe400078e020f */
[C---:B------:R-:W-:Y:S02]  /*0570*/  IMAD.IADD R17, R4.reuse, 0x1, R17 ;  /* 0x0000000104117824 */ /* 0x040fe400078e0211 */
[----:B------:R-:W-:Y:S01]  /*0580*/  IMAD.IADD R8, R4, 0x1, R8 ;  /* 0x0000000104087824 */ /* 0x000fe200078e0208 */
[----:B------:R-:W-:Y:S06]  /*0590*/  BRA.U UP0, `(.L_x_22) ;  /* 0xfffffffd00407547 */ /* 0x000fec000b83ffff */
.L_x_19:
[----:B------:R-:W-:-:S09]  /*05a0*/  UISETP.NE.AND UP0, UPT, UR7, URZ, UPT ;  /* 0x000000ff0700728c */ /* 0x000fd2000bf05270 */
[----:B------:R-:W-:Y:S05]  /*05b0*/  BRA.U !UP0, `(.L_x_18) ;  /* 0x00000005080c7547 */ /* 0x000fea000b800000 */
[----:B------:R-:W2:Y:S01]  /*05c0*/  LDC R4, c[0x0][0x39c] ;  /* 0x0000e700ff047b82 */ /* 0x000ea20000000800 */
[----:B------:R-:W-:Y:S01]  /*05d0*/  UISETP.GE.U32.AND UP0, UPT, UR7, 0x4, UPT ;  /* 0x000000040700788c */ /* 0x000fe2000bf06070 */
[----:B--2---:R-:W-:-:S08]  /*05e0*/  LOP3.LUT R16, R4, 0x3, RZ, 0xc0, !PT ;  /* 0x0000000304107812 */ /* 0x004fd000078ec0ff */
[----:B------:R-:W-:Y:S05]  /*05f0*/  BRA.U !UP0, `(.L_x_23) ;  /* 0x0000000108687547 */ /* 0x000fea000b800000 */
[----:B------:R-:W2:Y:S01]  /*0600*/  LDCU UR6, c[0x0][0x398] ;  /* 0x00007300ff0677ac */ /* 0x000ea20008000800 */
[----:B------:R-:W-:Y:S01]  /*0610*/  BSSY.RECONVERGENT B0, `(.L_x_24) ;  /* 0x0000017000007945 */ /* 0x000fe20003800200 */
[----:B--2---:R-:W-:-:S13]  /*0620*/  ISETP.GT.AND P0, PT, R0, UR6, PT ;  /* 0x0000000600007c0c */ /* 0x004fda000bf04270 */
[----:B------:R-:W-:Y:S05]  /*0630*/  @P0 BRA `(.L_x_25) ;  /* 0x0000000000500947 */ /* 0x000fea0003800000 */
[----:B------:R-:W2:Y:S01]  /*0640*/  LDC.64 R6, c[0x0][0x388] ;  /* 0x0000e200ff067b82 */ /* 0x000ea20000000a00 */
[----:B------:R-:W-:-:S06]  /*0650*/  UIADD3 UR6, UPT, UPT, UR5, UR4, URZ ;  /* 0x0000000405067290 */ /* 0x000fcc000fffe0ff */
[----:B------:R-:W-:-:S04]  /*0660*/  IMAD R8, R5, UR6, R0 ;  /* 0x0000000605087c24 */ /* 0x000fc8000f8e0200 */
[----:B------:R-:W-:-:S05]  /*0670*/  IMAD.IADD R10, R5, 0x1, R8 ;  /* 0x00000001050a7824 */ /* 0x000fca00078e0208 */
[----:B------:R-:W-:Y:S01]  /*0680*/  IADD3 R12, PT, PT, R5, R10, RZ ;  /* 0x0000000a050c7210 */ /* 0x000fe20007ffe0ff */
[----:B--2---:R-:W-:-:S04]  /*0690*/  IMAD.WIDE.U32 R8, R8, 0x4, R6 ;  /* 0x0000000408087825 */ /* 0x004fc800078e0006 */
[----:B------:R-:W-:Y:S02]  /*06a0*/  IMAD.WIDE.U32 R10, R10, 0x4, R6 ;  /* 0x000000040a0a7825 */ /* 0x000fe400078e0006 */
[----:B------:R-:W2:Y:S02]  /*06b0*/  LDG.E R8, desc[UR8][R8.64] ;  /* 0x0000000808087981 */ /* 0x000ea4000c1e1900 */
[----:B------:R-:W-:Y:S02]  /*06c0*/  IMAD.IADD R15, R5, 0x1, R12 ;  /* 0x00000001050f7824 */ /* 0x000fe400078e020c */
[--C-:B------:R-:W-:Y:S01]  /*06d0*/  IMAD.WIDE.U32 R12, R12, 0x4, R6.reuse ;  /* 0x000000040c0c7825 */ /* 0x100fe200078e0006 */
[----:B------:R-:W3:Y:S03]  /*06e0*/  LDG.E R11, desc[UR8][R10.64] ;  /* 0x000000080a0b7981 */ /* 0x000ee6000c1e1900 */
[----:B------:R-:W-:-:S02]  /*06f0*/  IMAD.WIDE.U32 R6, R15, 0x4, R6 ;  /* 0x000000040f067825 */ /* 0x000fc400078e0006 */
[----:B------:R-:W4:Y:S04]  /*0700*/  LDG.E R13, desc[UR8][R12.64] ;  /* 0x000000080c0d7981 */ /* 0x000f28000c1e1900 */
[----:B------:R-:W5:Y:S04]  /*0710*/  LDG.E R7, desc[UR8][R6.64] ;  /* 0x0000000806077981 */ /* 0x000f68000c1e1900 */
[----:B------:R-:W2:Y:S02]  /*0720*/  LDS R15, [R2+0x188] ;  /* 0x00018800020f7984 */ /* 0x000ea40000000800 */
[----:B--2---:R-:W-:-:S04]  /*0730*/  FADD R14, R8, R15 ;  /* 0x0000000f080e7221 */ /* 0x004fc80000000000 */
[----:B---3--:R-:W-:-:S04]  /*0740*/  FADD R14, R14, R11 ;  /* 0x0000000b0e0e7221 */ /* 0x008fc80000000000 */
[----:B----4-:R-:W-:-:S04]  /*0750*/  FADD R14, R14, R13 ;  /* 0x0000000d0e0e7221 */ /* 0x010fc80000000000 */
[----:B-----5:R-:W-:-:S05]  /*0760*/  FADD R9, R14, R7 ;  /* 0x000000070e097221 */ /* 0x020fca0000000000 */
[----:B------:R2:W-:Y:S02]  /*0770*/  STS [R2+0x188], R9 ;  /* 0x0001880902007388 */ /* 0x0005e40000000800 */
.L_x_25:
[----:B------:R-:W-:Y:S05]  /*0780*/  BSYNC.RECONVERGENT B0 ;  /* 0x0000000000007941 */ /* 0x000fea0003800200 */
.L_x_24:
[----:B------:R-:W-:-:S12]  /*0790*/  UIADD3 UR4, UPT, UPT, UR4, 0x4, URZ ;  /* 0x0000000404047890 */ /* 0x000fd8000fffe0ff */
.L_x_23:
[----:B------:R-:W-:-:S13]  /*07a0*/  ISETP.NE.AND P0, PT, R16, RZ, PT ;  /* 0x000000ff1000720c */ /* 0x000fda0003f05270 */
[----:B------:R-:W-:Y:S05]  /*07b0*/  @!P0 BRA `(.L_x_18) ;  /* 0x00000000008c8947 */ /* 0x000fea0003800000 */
[----:B------:R-:W-:-:S13]  /*07c0*/  ISETP.NE.AND P0, PT, R16, 0x1, PT ;  /* 0x000000011000780c */ /* 0x000fda0003f05270 */
[----:B------:R-:W-:Y:S05]  /*07d0*/  @!P0 BRA `(.L_x_26) ;  /* 0x0000000000488947 */ /* 0x000fea0003800000 */
[----:B------:R-:W3:Y:S01]  /*07e0*/  LDCU UR6, c[0x0][0x398] ;  /* 0x00007300ff0677ac */ /* 0x000ee20008000800 */
[----:B------:R-:W-:Y:S01]  /*07f0*/  BSSY.RECONVERGENT B0, `(.L_x_27) ;  /* 0x000000f000007945 */ /* 0x000fe20003800200 */
[----:B---3--:R-:W-:-:S13]  /*0800*/  ISETP.GT.AND P0, PT, R0, UR6, PT ;  /* 0x0000000600007c0c */ /* 0x008fda000bf04270 */
[----:B------:R-:W-:Y:S05]  /*0810*/  @P0 BRA `(.L_x_28) ;  /* 0x0000000000300947 */ /* 0x000fea0003800000 */
[----:B------:R-:W2:Y:S01]  /*0820*/  LDC.64 R6, c[0x0][0x388] ;  /* 0x0000e200ff067b82 */ /* 0x000ea20000000a00 */
[----:B------:R-:W-:Y:S01]  /*0830*/  UIADD3 UR6, UPT, UPT, UR5, UR4, URZ ;  /* 0x0000000405067290 */ /* 0x000fe2000fffe0ff */
[----:B------:R-:W3:Y:S05]  /*0840*/  LDS R10, [R2+0x188] ;  /* 0x00018800020a7984 */ /* 0x000eea0000000800 */
[----:B------:R-:W-:-:S04]  /*0850*/  IMAD R8, R5, UR6, R0 ;  /* 0x0000000605087c24 */ /* 0x000fc8000f8e0200 */
[----:B------:R-:W-:Y:S02]  /*0860*/  IMAD.IADD R11, R5, 0x1, R8 ;  /* 0x00000001050b7824 */ /* 0x000fe400078e0208 */
[----:B--2---:R-:W-:-:S04]  /*0870*/  IMAD.WIDE.U32 R8, R8, 0x4, R6 ;  /* 0x0000000408087825 */ /* 0x004fc800078e0006 */
[----:B------:R-:W-:Y:S02]  /*0880*/  IMAD.WIDE.U32 R6, R11, 0x4, R6 ;  /* 0x000000040b067825 */ /* 0x000fe400078e0006 */
[----:B------:R-:W3:Y:S04]  /*0890*/  LDG.E R9, desc[UR8][R8.64] ;  /* 0x0000000808097981 */ /* 0x000ee8000c1e1900 */
[----:B------:R-:W2:Y:S01]  /*08a0*/  LDG.E R7, desc[UR8][R6.64] ;  /* 0x0000000806077981 */ /* 0x000ea2000c1e1900 */
[----:B---3--:R-:W-:-:S04]  /*08b0*/  FADD R10, R9, R10 ;  /* 0x0000000a090a7221 */ /* 0x008fc80000000000 */
[----:B--2---:R-:W-:-:S05]  /*08c0*/  FADD R11, R7, R10 ;  /* 0x0000000a070b7221 */ /* 0x004fca0000000000 */
[----:B------:R3:W-:Y:S02]  /*08d0*/  STS [R2+0x188], R11 ;  /* 0x0001880b02007388 */ /* 0x0007e40000000800 */
.L_x_28:
[----:B------:R-:W-:Y:S05]  /*08e0*/  BSYNC.RECONVERGENT B0 ;  /* 0x0000000000007941 */ /* 0x000fea0003800200 */
.L_x_27:
[----:B------:R-:W-:-:S12]  /*08f0*/  UIADD3 UR4, UPT, UPT, UR4, 0x2, URZ ;  /* 0x0000000204047890 */ /* 0x000fd8000fffe0ff */
.L_x_26:
[----:B------:R-:W4:Y:S01]  /*0900*/  LDCU UR6, c[0x0][0x398] ;  /* 0x00007300ff0677ac */ /* 0x000f220008000800 */
[----:B------:R-:W-:Y:S01]  /*0910*/  LOP3.LUT R4, R4, 0x1, RZ, 0xc0, !PT ;  /* 0x0000000104047812 */ /* 0x000fe200078ec0ff */
[----:B------:R-:W-:Y:S01]  /*0920*/  BSSY.RECONVERGENT B0, `(.L_x_18) ;  /* 0x000000c000007945 */ /* 0x000fe20003800200 */
[----:B----4-:R-:W-:-:S04]  /*0930*/  ISETP.GT.AND P0, PT, R0, UR6, PT ;  /* 0x0000000600007c0c */ /* 0x010fc8000bf04270 */
[----:B------:R-:W-:-:S13]  /*0940*/  ISETP.NE.U32.OR P0, PT, R4, 0x1, P0 ;  /* 0x000000010400780c */ /* 0x000fda0000705470 */
[----:B------:R-:W-:Y:S05]  /*0950*/  @P0 BRA `(.L_x_29) ;  /* 0x0000000000200947 */ /* 0x000fea0003800000 */
[----:B------:R-:W4:Y:S01]  /*0960*/  LDC.64 R6, c[0x0][0x388] ;  /* 0x0000e200ff067b82 */ /* 0x000f220000000a00 */
[----:B------:R-:W-:-:S06]  /*0970*/  UIADD3 UR6, UPT, UPT, UR5, UR4, URZ ;  /* 0x0000000405067290 */ /* 0x000fcc000fffe0ff */
[----:B------:R-:W-:-:S04]  /*0980*/  IMAD R5, R5, UR6, R0 ;  /* 0x0000000605057c24 */ /* 0x000fc8000f8e0200 */
[----:B----4-:R-:W-:Y:S02]  /*0990*/  IMAD.WIDE.U32 R4, R5, 0x4, R6 ;  /* 0x0000000405047825 */ /* 0x010fe400078e0006 */
[----:B------:R-:W4:Y:S04]  /*09a0*/  LDS R7, [R2+0x188] ;  /* 0x0001880002077984 */ /* 0x000f280000000800 */
[----:B------:R-:W4:Y:S02]  /*09b0*/  LDG.E R4, desc[UR8][R4.64] ;  /* 0x0000000804047981 */ /* 0x000f24000c1e1900 */
[----:B----4-:R-:W-:-:S05]  /*09c0*/  FADD R7, R4, R7 ;  /* 0x0000000704077221 */ /* 0x010fca0000000000 */
[----:B------:R4:W-:Y:S02]  /*09d0*/  STS [R2+0x188], R7 ;  /* 0x0001880702007388 */ /* 0x0009e40000000800 */
.L_x_29:
[----:B------:R-:W-:Y:S05]  /*09e0*/  BSYNC.RECONVERGENT B0 ;  /* 0x0000000000007941 */ /* 0x000fea0003800200 */
.L_x_18:
[----:B------:R-:W5:Y:S08]  /*09f0*/  LDC R10, c[0x0][0x398] ;  /* 0x0000e600ff0a7b82 */ /* 0x000f700000000800 */
[----:B------:R-:W-:Y:S01]  /*0a00*/  BAR.SYNC.DEFER_BLOCKING 0x0 ;  /* 0x0000000000007b1d */ /* 0x000fe20000010000 */
[----:B------:R-:W-:Y:S02]  /*0a10*/  ISETP.GT.U32.AND P0, PT, R0, 0x1f, PT ;  /* 0x0000001f0000780c */ /* 0x000fe40003f04070 */
[----:B-----5:R-:W-:-:S11]  /*0a20*/  ISETP.GE.AND P1, PT, R10, 0x1, PT ;  /* 0x000000010a00780c */ /* 0x020fd60003f26270 */
[----:B------:R0:W-:Y:S02]  /*0a30*/  @!P0 STS [R2+0x8], RZ ;  /* 0x000008ff02008388 */ /* 0x0001e40000000800 */
[----:B0-----:R-:W-:Y:S05]  /*0a40*/  @!P1 EXIT ;  /* 0x000000000000994d */ /* 0x001fea0003800000 */
[----:B------:R-:W0:Y:S01]  /*0a50*/  S2UR UR5, SR_CgaCtaId ;  /* 0x00000000000579c3 */ /* 0x000e220000008800 */
[----:B------:R-:W-:Y:S01]  /*0a60*/  UMOV UR4, 0x400 ;  /* 0x0000040000047882 */ /* 0x000fe20000000000 */
[C---:B------:R-:W-:Y:S01]  /*0a70*/  IADD3 R4, PT, PT, R10.reuse, 0x7, RZ ;  /* 0x000000070a047810 */ /* 0x040fe20007ffe0ff */
[----:B------:R-:W-:Y:S01]  /*0a80*/  IMAD.MOV.U32 R8, RZ, RZ, 0x40 ;  /* 0x00000040ff087424 */ /* 0x000fe200078e00ff */
[----:B------:R-:W-:Y:S01]  /*0a90*/  IADD3 R10, PT, PT, -R10, RZ, RZ ;  /* 0x000000ff0a0a7210 */ /* 0x000fe20007ffe1ff */
[----:B--2---:R-:W-:Y:S01]  /*0aa0*/  IMAD.MOV.U32 R9, RZ, RZ, 0x0 ;  /* 0x00000000ff097424 */ /* 0x004fe200078e00ff */
[----:B------:R-:W-:Y:S01]  /*0ab0*/  LOP3.LUT R4, R4, 0x7ffffff8, RZ, 0xc0, !PT ;  /* 0x7ffffff804047812 */ /* 0x000fe200078ec0ff */
[----:B------:R-:W-:Y:S01]  /*0ac0*/  IMAD.MOV R19, RZ, RZ, -R0 ;  /* 0x000000ffff137224 */ /* 0x000fe200078e0a00 */
[----:B------:R-:W-:Y:S01]  /*0ad0*/  S2UR UR6, SR_CTAID.Y ;  /* 0x00000000000679c3 */ /* 0x000fe20000002600 */
[----:B------:R-:W-:-:S07]  /*0ae0*/  IMAD.WIDE.U32 R8, R0, 0x4, R8 ;  /* 0x0000000400087825 */ /* 0x000fce00078e0008 */
[----:B----4-:R-:W2:Y:S01]  /*0af0*/  LDC.64 R6, c[0x0][0x380] ;  /* 0x0000e000ff067b82 */ /* 0x010ea20000000a00 */
[----:B0-----:R-:W-:Y:S01]  /*0b00*/  ULEA UR4, UR5, UR4, 0x18 ;  /* 0x0000000405047291 */ /* 0x001fe2000f8ec0ff */
[----:B------:R-:W0:Y:S08]  /*0b10*/  LDCU UR5, c[0x0][0x370] ;  /* 0x00006e00ff0577ac */ /* 0x000e300008000800 */
[----:B------:R-:W4:Y:S02]  /*0b20*/  LDS R5, [UR4+0x188] ;  /* 0x00018804ff057984 */ /* 0x000f240008000800 */
[----:B------:R-:W0:Y:S02]  /*0b30*/  S2UR UR4, SR_CTAID.X ;  /* 0x00000000000479c3 */ /* 0x000e240000002500 */
[----:B0-----:R-:W-:-:S06]  /*0b40*/  UIMAD UR4, UR6, UR5, UR4 ;  /* 0x00000005060472a4 */ /* 0x001fcc000f8e0204 */
[----:B---3--:R-:W-:Y:S01]  /*0b50*/  IMAD R11, R4, UR4, RZ ;  /* 0x00000004040b7c24 */ /* 0x008fe2000f8e02ff */
[----:B--2---:R-:W-:-:S06]  /*0b60*/  UMOV UR4, URZ ;  /* 0x000000ff00047c82 */ /* 0x004fcc0008000000 */
.L_x_37:
[----:B------:R-:W-:Y:S01]  /*0b70*/  ISETP.GT.U32.AND P2, PT, R0, 0x1f, PT ;  /* 0x0000001f0000780c */ /* 0x000fe20003f44070 */
[----:B------:R-:W-:-:S12]  /*0b80*/  BSSY.RECONVERGENT B0, `(.L_x_30) ;  /* 0x0000013000007945 */ /* 0x000fd80003800200 */
[----:B0-23--:R-:W-:Y:S05]  /*0b90*/  @P2 BRA `(.L_x_31) ;  /* 0x0000000000442947 */ /* 0x00dfea0003800000 */
[C---:B------:R-:W-:Y:S01]  /*0ba0*/  IMAD R12, R0.reuse, -0x4, R3 ;  /* 0xfffffffc000c7824 */ /* 0x040fe200078e0203 */
[----:B------:R-:W0:Y:S01]  /*0bb0*/  LDS R13, [R2+0x8] ;  /* 0x00000800020d7984 */ /* 0x000e220000000800 */
[----:B------:R-:W-:-:S03]  /*0bc0*/  ISETP.GE.U32.AND P0, PT, R0, UR4, PT ;  /* 0x0000000400007c0c */ /* 0x000fc6000bf06070 */
[----:B------:R-:W-:Y:S01]  /*0bd0*/  LDS R17, [R2+0xc8] ;  /* 0x0000c80002117984 */ /* 0x000fe20000000800 */
[----:B------:R-:W-:-:S03]  /*0be0*/  FSEL R4, RZ, 1, P0 ;  /* 0x3f800000ff047808 */ /* 0x000fc60000000000 */
[----:B------:R-:W2:Y:S04]  /*0bf0*/  LDS R15, [R12+0x188] ;  /* 0x000188000c0f7984 */ /* 0x000ea80000000800 */
[----:B------:R-:W3:Y:S04]  /*0c00*/  LDS R21, [R2+0xa8] ;  /* 0x0000a80002157984 */ /* 0x000ee80000000800 */
[----:B------:R-:W5:Y:S04]  /*0c10*/  LDS R23, [R2+0x98] ;  /* 0x0000980002177984 */ /* 0x000f680000000800 */
[----:B------:R-:W1:Y:S04]  /*0c20*/  LDS R25, [R2+0x90] ;  /* 0x0000900002197984 */ /* 0x000e680000000800 */
[----:B------:R-:W4:Y:S01]  /*0c30*/  LDS R27, [R2+0x8c] ;  /* 0x00008c00021b7984 */ /* 0x000f220000000800 */
[----:B0-----:R-:W-:-:S04]  /*0c40*/  FMUL R4, R4, R13 ;  /* 0x0000000d04047220 */ /* 0x001fc80000400000 */
[----:B--2---:R-:W-:-:S04]  /*0c50*/  FFMA R4, R4, R15, R17 ;  /* 0x0000000f04047223 */ /* 0x004fc80000000011 */
[----:B---3--:R-:W-:-:S04]  /*0c60*/  FADD R4, R4, R21 ;  /* 0x0000001504047221 */ /* 0x008fc80000000000 */
[----:B-----5:R-:W-:-:S04]  /*0c70*/  FADD R4, R4, R23 ;  /* 0x0000001704047221 */ /* 0x020fc80000000000 */
[----:B-1----:R-:W-:-:S04]  /*0c80*/  FADD R4, R4, R25 ;  /* 0x0000001904047221 */ /* 0x002fc80000000000 */
[----:B----4-:R-:W-:-:S05]  /*0c90*/  FADD R27, R4, R27 ;  /* 0x0000001b041b7221 */ /* 0x010fca0000000000 */
[----:B------:R0:W-:Y:S02]  /*0ca0*/  STS [R2+0x88], R27 ;  /* 0x0000881b02007388 */ /* 0x0001e40000000800 */
.L_x_31:
[----:B------:R-:W-:Y:S05]  /*0cb0*/  BSYNC.RECONVERGENT B0 ;  /* 0x0000000000007941 */ /* 0x000fea0003800200 */
.L_x_30:
[----:B------:R-:W2:Y:S08]  /*0cc0*/  S2UR UR6, SR_CgaCtaId ;  /* 0x00000000000679c3 */ /* 0x000eb00000008800 */
[----:B------:R-:W-:Y:S06]  /*0cd0*/  BAR.SYNC.DEFER_BLOCKING 0x0 ;  /* 0x0000000000007b1d */ /* 0x000fec0000010000 */
[----:B------:R-:W-:Y:S01]  /*0ce0*/  UMOV UR5, 0x400 ;  /* 0x0000040000057882 */ /* 0x000fe20000000000 */
[----:B----4-:R-:W3:Y:S01]  /*0cf0*/  MUFU.RCP R12, R5 ;  /* 0x00000005000c7308 */ /* 0x010ee20000001000 */
[----:B--2---:R-:W-:Y:S01]  /*0d00*/  ULEA UR5, UR6, UR5, 0x18 ;  /* 0x0000000506057291 */ /* 0x004fe2000f8ec0ff */
[----:B------:R-:W-:Y:S01]  /*0d10*/  LDS R4, [R3+0x18c] ;  /* 0x00018c0003047984 */ /* 0x000fe20000000800 */
[----:B---3--:R-:W-:-:S04]  /*0d20*/  FFMA R15, R12, -R5, 1 ;  /* 0x3f8000000c0f7423 */ /* 0x008fc80000000805 */
[----:B------:R-:W-:-:S03]  /*0d30*/  FFMA R15, R12, R15, R12 ;  /* 0x0000000f0c0f7223 */ /* 0x000fc6000000000c */
[----:B------:R-:W2:Y:S02]  /*0d40*/  LDS R13, [UR5+0x88] ;  /* 0x00008805ff0d7984 */ /* 0x000ea40008000800 */
[----:B--2---:R-:W-:-:S04]  /*0d50*/  FADD R4, -R4, -R13 ;  /* 0x8000000d04047221 */ /* 0x004fc80000000100 */
[----:B------:R-:W2:Y:S01]  /*0d60*/  FCHK P0, R4, R5 ;  /* 0x0000000504007302 */ /* 0x000ea20000000000 */
[----:B------:R-:W-:-:S04]  /*0d70*/  FFMA R12, R4, R15, RZ ;  /* 0x0000000f040c7223 */ /* 0x000fc800000000ff */
[----:B------:R-:W-:-:S04]  /*0d80*/  FFMA R13, R12, -R5, R4 ;  /* 0x800000050c0d7223 */ /* 0x000fc80000000004 */
[----:B------:R-:W-:Y:S01]  /*0d90*/  FFMA R12, R15, R13, R12 ;  /* 0x0000000d0f0c7223 */ /* 0x000fe2000000000c */
[----:B--2---:R-:W-:Y:S06]  /*0da0*/  @!P0 BRA `(.L_x_32) ;  /* 0x00000000000c8947 */ /* 0x004fec0003800000 */
[----:B------:R-:W-:-:S07]  /*0db0*/  MOV R12, 0xdd0 ;  /* 0x00000dd0000c7802 */ /* 0x000fce0000000f00 */
[----:B01----:R-:W-:Y:S05]  /*0dc0*/  CALL.REL.NOINC `($__internal_0_$__cuda_sm3x_div_rn_noftz_f32_slowpath) ;  /* 0x0000000400487944 */ /* 0x003fea0003c00000 */
[----:B------:R-:W-:-:S07]  /*0dd0*/  IMAD.MOV.U32 R12, RZ, RZ, R4 ;  /* 0x000000ffff0c7224 */ /* 0x000fce00078e0004 */
.L_x_32:
[C---:B------:R-:W-:Y:S01]  /*0de0*/  IMAD R17, R0.reuse, -0x4, R3 ;  /* 0xfffffffc00117824 */ /* 0x040fe200078e0203 */
[----:B------:R-:W-:Y:S01]  /*0df0*/  LDS R16, [R2+0x8] ;  /* 0x0000080002107984 */ /* 0x000fe20000000800 */
[----:B------:R-:W-:Y:S01]  /*0e00*/  ISETP.GE.U32.AND P0, PT, R0, UR4, PT ;  /* 0x0000000400007c0c */ /* 0x000fe2000bf06070 */
[----:B------:R-:W-:Y:S02]  /*0e10*/  BSSY.RECONVERGENT B0, `(.L_x_33) ;  /* 0x0000044000007945 */ /* 0x000fe40003800200 */
[----:B------:R-:W2:Y:S01]  /*0e20*/  LDS R13, [R17+0x4] ;  /* 0x00000400110d7984 */ /* 0x000ea20000000800 */
[----:B------:R-:W-:Y:S02]  /*0e30*/  FSEL R15, RZ, 1, P0 ;  /* 0x3f800000ff0f7808 */ /* 0x000fe40000000000 */
[----:B------:R-:W-:-:S03]  /*0e40*/  ISETP.NE.AND P0, PT, R19, RZ, PT ;  /* 0x000000ff1300720c */ /* 0x000fc60003f05270 */
[----:B------:R-:W-:Y:S01]  /*0e50*/  FMUL R4, R15, R12 ;  /* 0x0000000c0f047220 */ /* 0x000fe20000400000 */
[----:B------:R-:W-:-:S03]  /*0e60*/  FSEL R14, RZ, 1, P0 ;  /* 0x3f800000ff0e7808 */ /* 0x000fc60000000000 */
[----:B--2---:R-:W-:-:S04]  /*0e70*/  FMUL R13, R4, R13 ;  /* 0x0000000d040d7220 */ /* 0x004fc80000400000 */
[-C--:B------:R-:W-:Y:S01]  /*0e80*/  FFMA R13, R14, R12.reuse, R13 ;  /* 0x0000000c0e0d7223 */ /* 0x080fe2000000000d */
[----:B------:R-:W-:-:S03]  /*0e90*/  FFMA R12, -R12, R12, 1 ;  /* 0x3f8000000c0c7423 */ /* 0x000fc6000000010c */
[----:B------:R-:W-:Y:S01]  /*0ea0*/  FADD R13, R13, R16 ;  /* 0x000000100d0d7221 */ /* 0x000fe20000000000 */
[----:B------:R-:W-:-:S04]  /*0eb0*/  FMUL R5, R12, R5 ;  /* 0x000000050c057220 */ /* 0x000fc80000400000 */
[----:B------:R2:W-:Y:S01]  /*0ec0*/  STS [R2+0x8], R13 ;  /* 0x0000080d02007388 */ /* 0x0005e20000000800 */
[----:B------:R-:W-:Y:S05]  /*0ed0*/  @P2 BRA `(.L_x_34) ;  /* 0x0000000000dc2947 */ /* 0x000fea0003800000 */
[----:B------:R-:W-:Y:S01]  /*0ee0*/  FMUL R16, |R13|, 32768 ;  /* 0x470000000d107820 */ /* 0x000fe20000400200 */
[----:B------:R-:W-:Y:S01]  /*0ef0*/  LDS R4, [R2+0x148] ;  /* 0x0001480002047984 */ /* 0x000fe20000000800 */
[----:B------:R-:W-:Y:S01]  /*0f00*/  MOV R21, 0xffffff00 ;  /* 0xffffff0000157802 */ /* 0x000fe20000000f00 */
[----:B------:R-:W-:Y:S01]  /*0f10*/  IMAD.MOV.U32 R25, RZ, RZ, 0x1 ;  /* 0x00000001ff197424 */ /* 0x000fe200078e00ff */
[----:B------:R-:W-:Y:S01]  /*0f20*/  ISETP.GT.U32.AND P0, PT, R0, UR4, PT ;  /* 0x0000000400007c0c */ /* 0x000fe2000bf04070 */
[----:B------:R-:W3:Y:S01]  /*0f30*/  LDS R14, [R2+0x128] ;  /* 0x00012800020e7984 */ /* 0x000ee20000000800 */
[----:B------:R-:W4:Y:S01]  /*0f40*/  F2I.NTZ R16, R16 ;  /* 0x0000001000107305 */ /* 0x000f220000203100 */
[----:B------:R-:W-:Y:S01]  /*0f50*/  BSSY.RECONVERGENT B1, `(.L_x_35) ;  /* 0x000002c000017945 */ /* 0x000fe20003800200 */
[----:B------:R-:W-:Y:S01]  /*0f60*/  PLOP3.LUT P1, PT, PT, PT, PT, 0x8, 0x80 ;  /* 0x000000000080781c */ /* 0x000fe20003f2e170 */
[----:B------:R-:W-:Y:S04]  /*0f70*/  LDS R15, [R2+0x118] ;  /* 0x00011800020f7984 */ /* 0x000fe80000000800 */
[----:B------:R-:W5:Y:S04]  /*0f80*/  LDS R12, [R2+0x110] ;  /* 0x00011000020c7984 */ /* 0x000f680000000800 */
[----:B------:R-:W0:Y:S01]  /*0f90*/  LDS R17, [R2+0x10c] ;  /* 0x00010c0002117984 */ /* 0x000e220000000800 */
[----:B----4-:R4:W1:Y:S01]  /*0fa0*/  FLO.U32 R18, R16 ;  /* 0x0000001000127300 */ /* 0x01086200000e0000 */
[----:B------:R-:W2:Y:S01]  /*0fb0*/  S2R R23, SR_CgaCtaId ;  /* 0x0000000000177919 */ /* 0x000ea20000008800 */
[----:B----4-:R-:W-:-:S02]  /*0fc0*/  MOV R16, 0x400 ;  /* 0x0000040000107802 */ /* 0x010fc40000000f00 */
[----:B-1----:R-:W-:-:S05]  /*0fd0*/  IADD3 R18, PT, PT, -R18, 0x1f, RZ ;  /* 0x0000001f12127810 */ /* 0x002fca0007ffe1ff */
[----:B------:R-:W-:-:S05]  /*0fe0*/  IMAD R18, R18, R21, 0x1400 ;  /* 0x0000140012127424 */ /* 0x000fca00078e0215 */
[----:B------:R-:W-:-:S04]  /*0ff0*/  SHF.R.S32.HI R18, RZ, 0x8, R18 ;  /* 0x00000008ff127819 */ /* 0x000fc80000011412 */
[----:B------:R-:W-:-:S04]  /*1000*/  SEL R21, R18, RZ, !P0 ;  /* 0x000000ff12157207 */ /* 0x000fc80004000000 */
[----:B---3--:R-:W-:Y:S02]  /*1010*/  VIMNMX3 R21, R21, R4, R14, !PT ;  /* 0x000000041515720f */ /* 0x008fe4000780010e */
[----:B--2---:R-:W-:Y:S01]  /*1020*/  LEA R16, R23, R16, 0x18 ;  /* 0x0000001017107211 */ /* 0x004fe200078ec0ff */
[----:B------:R-:W-:Y:S01]  /*1030*/  IMAD.MOV.U32 R23, RZ, RZ, 0xf ;  /* 0x0000000fff177424 */ /* 0x000fe200078e00ff */
[----:B-----5:R-:W-:-:S04]  /*1040*/  VIMNMX3 R18, R21, R15, R12, !PT ;  /* 0x0000000f1512720f */ /* 0x020fc8000780010c */
[----:B0-----:R-:W-:-:S05]  /*1050*/  VIMNMX R21, PT, PT, R18, R17, !PT ;  /* 0x0000001112157248 */ /* 0x001fca0007fe0100 */
[----:B------:R-:W-:Y:S04]  /*1060*/  STS [R2+0x108], R21 ;  /* 0x0001081502007388 */ /* 0x000fe80000000800 */
[----:B------:R-:W0:Y:S02]  /*1070*/  LDS R18, [R16+0x108] ;  /* 0x0001080010127984 */ /* 0x000e240000000800 */
[----:B0-----:R-:W-:-:S04]  /*1080*/  IADD3 R18, PT, PT, -R18, RZ, RZ ;  /* 0x000000ff12127210 */ /* 0x001fc80007ffe1ff */
[----:B------:R-:W-:-:S04]  /*1090*/  VIADDMNMX.RELU R18, R18, R23, 0xf, PT ;  /* 0x0000000f12127446 */ /* 0x000fc80003801117 */
[----:B------:R-:W-:-:S04]  /*10a0*/  SHF.L.U32 R20, R25, R18, RZ ;  /* 0x0000001219147219 */ /* 0x000fc800000006ff */
[----:B------:R-:W-:-:S05]  /*10b0*/  I2FP.F32.U32 R20, R20 ;  /* 0x0000001400147245 */ /* 0x000fca0000201000 */
[----:B------:R-:W-:-:S06]  /*10c0*/  FMUL R20, R13, -R20 ;  /* 0x800000140d147220 */ /* 0x000fcc0000400000 */
[----:B------:R-:W0:Y:S02]  /*10d0*/  F2I.NTZ R20, R20 ;  /* 0x0000001400147305 */ /* 0x000e240000203100 */
[----:B0-----:R-:W-:-:S04]  /*10e0*/  VIMNMX R13, PT, PT, R20, 0x1fff, PT ;  /* 0x00001fff140d7848 */ /* 0x001fc80003fe0100 */
[----:B------:R-:W-:-:S04]  /*10f0*/  VIMNMX R13, PT, PT, R13, -0x2000, !PT ;  /* 0xffffe0000d0d7848 */ /* 0x000fc80007fe0100 */
[----:B------:R-:W0:Y:S08]  /*1100*/  FLO.U32 R22, ~R13 ;  /* 0x8000000d00167300 */ /* 0x000e3000000e0000 */
[----:B------:R-:W1:Y:S01]  /*1110*/  FLO.U32 R21, R13 ;  /* 0x0000000d00157300 */ /* 0x000e6200000e0000 */
[----:B0-----:R-:W-:Y:S02]  /*1120*/  IADD3 R22, PT, PT, -R22, 0x1f, RZ ;  /* 0x0000001f16167810 */ /* 0x001fe40007ffe1ff */
[----:B-1----:R-:W-:-:S04]  /*1130*/  IADD3 R21, PT, PT, -R21, RZ, RZ ;  /* 0x000000ff15157210 */ /* 0x002fc80007ffe1ff */
[----:B------:R-:W-:-:S05]  /*1140*/  VIADDMNMX.U32 R22, R21, 0x1f, R22, !PT ;  /* 0x0000001f15167846 */ /* 0x000fca0007800016 */
[----:B------:R-:W-:-:S05]  /*1150*/  IMAD.MOV R21, RZ, RZ, -R22 ;  /* 0x000000ffff157224 */ /* 0x000fca00078e0a16 */
[----:B------:R-:W-:-:S04]  /*1160*/  VIADDMNMX R4, R21, 0x21, R4, !PT ;  /* 0x0000002115047846 */ /* 0x000fc80007800104 */
[----:B------:R-:W-:Y:S01]  /*1170*/  VIMNMX3 R4, R4, R14, R15, !PT ;  /* 0x0000000e0404720f */ /* 0x000fe2000780010f */
[----:B------:R-:W-:-:S03]  /*1180*/  IMAD.WIDE R14, R11, 0xc0, R6 ;  /* 0x000000c00b0e7825 */ /* 0x000fc600078e0206 */
[----:B------:R-:W-:Y:S01]  /*1190*/  VIMNMX3 R17, R4, R12, R17, !PT ;  /* 0x0000000c0411720f */ /* 0x000fe20007800111 */
[----:B------:R-:W-:Y:S06]  /*11a0*/  @P0 BRA `(.L_x_36) ;  /* 0x0000000000180947 */ /* 0x000fec0003800000 */
[----:B------:R-:W-:Y:S02]  /*11b0*/  ISETP.NE.AND P0, PT, R0, RZ, PT ;  /* 0x000000ff0000720c */ /* 0x000fe40003f05270 */
[----:B------:R-:W-:-:S04]  /*11c0*/  IADD3 R20, P2, PT, R8, R14, RZ ;  /* 0x0000000e08147210 */ /* 0x000fc80007f5e0ff */
[----:B------:R-:W-:-:S05]  /*11d0*/  IADD3.X R21, PT, PT, R9, R15, RZ, P2, !PT ;  /* 0x0000000f09157210 */ /* 0x000fca00017fe4ff */
[----:B------:R0:W-:Y:S02]  /*11e0*/  STG.E desc[UR8][R20.64], R13 ;  /* 0x0000000d14007986 */ /* 0x0001e4000c101908 */
[----:B------:R-:W-:Y:S02]  /*11f0*/  @!P0 PLOP3.LUT P1, PT, PT, PT, PT, 0x80, 0x8 ;  /* 0x000000000008881c */ /* 0x000fe40003f2f070 */
[----:B------:R0:W-:Y:S11]  /*1200*/  @!P0 STG.E desc[UR8][R14.64+0x8], R18 ;  /* 0x000008120e008986 */ /* 0x0001f6000c101908 */
.L_x_36:
[----:B------:R-:W-:Y:S05]  /*1210*/  BSYNC.RECONVERGENT B1 ;  /* 0x0000000000017941 */ /* 0x000fea0003800200 */
.L_x_35:
[----:B------:R-:W-:Y:S04]  /*1220*/  STS [R2+0x108], R17 ;  /* 0x0001081102007388 */ /* 0x000fe80000000800 */
[----:B0-----:R-:W0:Y:S04]  /*1230*/  @P1 LDS R13, [R16+0x108] ;  /* 0x00010800100d1984 */ /* 0x001e280000000800 */
[----:B0-----:R3:W-:Y:S02]  /*1240*/  @P1 STG.E desc[UR8][R14.64+0xc], R13 ;  /* 0x00000c0d0e001986 */ /* 0x0017e4000c101908 */
.L_x_34:
[----:B------:R-:W-:Y:S05]  /*1250*/  BSYNC.RECONVERGENT B0 ;  /* 0x0000000000007941 */ /* 0x000fea0003800200 */
.L_x_33:
[----:B------:R-:W-:Y:S01]  /*1260*/  VIADD R10, R10, 0x1 ;  /* 0x000000010a0a7836 */ /* 0x000fe20000000000 */
[----:B------:R-:W-:Y:S01]  /*1270*/  BAR.SYNC.DEFER_BLOCKING 0x0 ;  /* 0x0000000000007b1d */ /* 0x000fe20000010000 */
[----:B------:R-:W-:Y:S01]  /*1280*/  UIADD3 UR4, UPT, UPT, UR4, 0x1, URZ ;  /* 0x0000000104047890 */ /* 0x000fe2000fffe0ff */
[----:B------:R-:W-:Y:S01]  /*1290*/  IADD3 R3, PT, PT, R3, 0x4, RZ ;  /* 0x0000000403037810 */ /* 0x000fe20007ffe0ff */
[----:B------:R-:W-:Y:S01]  /*12a0*/  VIADD R11, R11, 0x1 ;  /* 0x000000010b0b7836 */ /* 0x000fe20000000000 */
[----:B------:R-:W-:Y:S02]  /*12b0*/  ISETP.NE.AND P0, PT, R10, RZ, PT ;  /* 0x000000ff0a00720c */ /* 0x000fe40003f05270 */
[----:B------:R-:W-:-:S11]  /*12c0*/  IADD3 R19, PT, PT, R19, 0x1, RZ ;  /* 0x0000000113137810 */ /* 0x000fd60007ffe0ff */
[----:B------:R-:W-:Y:S05]  /*12d0*/  @P0 BRA `(.L_x_37) ;  /* 0xfffffff800240947 */ /* 0x000fea000383ffff */
[----:B------:R-:W-:Y:S05]  /*12e0*/  EXIT ;  /* 0x000000000000794d */ /* 0x000fea0003800000 */
        .weak           $__internal_0_$__cuda_sm3x_div_rn_noftz_f32_slowpath
        .type           $__internal_0_$__cuda_sm3x_div_rn_noftz_f32_slowpath,@function
        .size           $__internal_0_$__cuda_sm3x_div_rn_noftz_f32_slowpath,(.L_x_53 - $__internal_0_$__cuda_sm3x_div_rn_noftz_f32_slowpath)
$__internal_0_$__cuda_sm3x_div_rn_noftz_f32_slowpath:
[----:B------:R-:W-:Y:S01]  /*12f0*/  SHF.R.U32.HI R13, RZ, 0x17, R5 ;  /* 0x00000017ff0d7819 */ /* 0x000fe20000011605 */
[--C-:B------:R-:W-:Y:S01]  /*1300*/  IMAD.MOV.U32 R15, RZ, RZ, R4.reuse ;  /* 0x000000ffff0f7224 */ /* 0x100fe200078e0004 */
[----:B------:R-:W-:Y:S02]  /*1310*/  SHF.R.U32.HI R14, RZ, 0x17, R4 ;  /* 0x00000017ff0e7819 */ /* 0x000fe40000011604 */
[----:B------:R-:W-:Y:S02]  /*1320*/  LOP3.LUT R13, R13, 0xff, RZ, 0xc0, !PT ;  /* 0x000000ff0d0d7812 */ /* 0x000fe400078ec0ff */
[----:B------:R-:W-:Y:S02]  /*1330*/  LOP3.LUT R18, R14, 0xff, RZ, 0xc0, !PT ;  /* 0x000000ff0e127812 */ /* 0x000fe400078ec0ff */
[----:B------:R-:W-:Y:S01]  /*1340*/  MOV R16, R5 ;  /* 0x0000000500107202 */ /* 0x000fe20000000f00 */
[----:B------:R-:W-:Y:S01]  /*1350*/  VIADD R20, R13, 0xffffffff ;  /* 0xffffffff0d147836 */ /* 0x000fe20000000000 */
[----:B------:R-:W-:-:S04]  /*1360*/  IADD3 R17, PT, PT, R18, -0x1, RZ ;  /* 0xffffffff12117810 */ /* 0x000fc80007ffe0ff */
[----:B------:R-:W-:-:S04]  /*1370*/  ISETP.GT.U32.AND P0, PT, R20, 0xfd, PT ;  /* 0x000000fd1400780c */ /* 0x000fc80003f04070 */
[----:B------:R-:W-:-:S13]  /*1380*/  ISETP.GT.U32.OR P0, PT, R17, 0xfd, P0 ;  /* 0x000000fd1100780c */ /* 0x000fda0000704470 */
[----:B------:R-:W-:Y:S01]  /*1390*/  @!P0 IMAD.MOV.U32 R14, RZ, RZ, RZ ;  /* 0x000000ffff0e8224 */ /* 0x000fe200078e00ff */
[----:B------:R-:W-:Y:S06]  /*13a0*/  @!P0 BRA `(.L_x_38) ;  /* 0x00000000005c8947 */ /* 0x000fec0003800000 */
[----:B------:R-:W-:Y:S02]  /*13b0*/  FSETP.GTU.FTZ.AND P1, PT, |R5|, +INF , PT ;  /* 0x7f8000000500780b */ /* 0x000fe40003f3c200 */
[----:B------:R-:W-:-:S04]  /*13c0*/  FSETP.GTU.FTZ.AND P0, PT, |R4|, +INF , PT ;  /* 0x7f8000000400780b */ /* 0x000fc80003f1c200 */
[----:B------:R-:W-:-:S13]  /*13d0*/  PLOP3.LUT P0, PT, P0, P1, PT, 0xf8, 0x8f ;  /* 0x00000000008f781c */ /* 0x000fda0000703f70 */
[----:B------:R-:W-:Y:S05]  /*13e0*/  @P0 BRA `(.L_x_39) ;  /* 0x0000000400440947 */ /* 0x000fea0003800000 */
[----:B------:R-:W-:-:S13]  /*13f0*/  LOP3.LUT P0, RZ, R16, 0x7fffffff, R15, 0xc8, !PT ;  /* 0x7fffffff10ff7812 */ /* 0x000fda000780c80f */
[----:B------:R-:W-:Y:S05]  /*1400*/  @!P0 BRA `(.L_x_40) ;  /* 0x0000000400348947 */ /* 0x000fea0003800000 */
[C---:B------:R-:W-:Y:S02]  /*1410*/  FSETP.NEU.FTZ.AND P3, PT, |R4|.reuse, +INF , PT ;  /* 0x7f8000000400780b */ /* 0x040fe40003f7d200 */
[----:B------:R-:W-:Y:S02]  /*1420*/  FSETP.NEU.FTZ.AND P1, PT, |R5|, +INF , PT ;  /* 0x7f8000000500780b */ /* 0x000fe40003f3d200 */
[----:B------:R-:W-:-:S11]  /*1430*/  FSETP.NEU.FTZ.AND P0, PT, |R4|, +INF , PT ;  /* 0x7f8000000400780b */ /* 0x000fd60003f1d200 */
[----:B------:R-:W-:Y:S05]  /*1440*/  @!P1 BRA !P3, `(.L_x_40) ;  /* 0x0000000400249947 */ /* 0x000fea0005800000 */
[----:B------:R-:W-:-:S04]  /*1450*/  LOP3.LUT P3, RZ, R15, 0x7fffffff, RZ, 0xc0, !PT ;  /* 0x7fffffff0fff7812 */ /* 0x000fc8000786c0ff */
[----:B------:R-:W-:-:S13]  /*1460*/  PLOP3.LUT P1, PT, P1, P3, PT, 0x2f, 0xf2 ;  /* 0x0000000000f2781c */ /* 0x000fda0000f26577 */
[----:B------:R-:W-:Y:S05]  /*1470*/  @P1 BRA `(.L_x_41) ;  /* 0x0000000400101947 */ /* 0x000fea0003800000 */
[----:B------:R-:W-:-:S04]  /*1480*/  LOP3.LUT P1, RZ, R16, 0x7fffffff, RZ, 0xc0, !PT ;  /* 0x7fffffff10ff7812 */ /* 0x000fc8000782c0ff */
[----:B------:R-:W-:-:S13]  /*1490*/  PLOP3.LUT P0, PT, P0, P1, PT, 0x2f, 0xf2 ;  /* 0x0000000000f2781c */ /* 0x000fda0000702577 */
[----:B------:R-:W-:Y:S05]  /*14a0*/  @P0 BRA `(.L_x_42) ;  /* 0x0000000000f80947 */ /* 0x000fea0003800000 */
[----:B------:R-:W-:Y:S02]  /*14b0*/  ISETP.GE.AND P0, PT, R17, RZ, PT ;  /* 0x000000ff1100720c */ /* 0x000fe40003f06270 */
[----:B------:R-:W-:-:S11]  /*14c0*/  ISETP.GE.AND P1, PT, R20, RZ, PT ;  /* 0x000000ff1400720c */ /* 0x000fd60003f26270 */
[----:B------:R-:W-:Y:S01]  /*14d0*/  @P0 MOV R14, RZ ;  /* 0x000000ff000e0202 */ /* 0x000fe20000000f00 */
[----:B------:R-:W-:Y:S02]  /*14e0*/  @!P0 IMAD.MOV.U32 R14, RZ, RZ, -0x40 ;  /* 0xffffffc0ff0e8424 */ /* 0x000fe400078e00ff */
[----:B------:R-:W-:Y:S01]  /*14f0*/  @!P0 FFMA R15, R4, 1.84467440737095516160e+19, RZ ;  /* 0x5f800000040f8823 */ /* 0x000fe200000000ff */
[----:B------:R-:W-:Y:S02]  /*1500*/  @!P1 FFMA R16, R5, 1.84467440737095516160e+19, RZ ;  /* 0x5f80000005109823 */ /* 0x000fe400000000ff */
[----:B------:R-:W-:-:S07]  /*1510*/  @!P1 IADD3 R14, PT, PT, R14, 0x40, RZ ;  /* 0x000000400e0e9810 */ /* 0x000fce0007ffe0ff */
.L_x_38:
[----:B------:R-:W-:Y:S02]  /*1520*/  LEA R17, R13, 0xc0800000, 0x17 ;  /* 0xc08000000d117811 */ /* 0x000fe400078eb8ff */
[----:B------:R-:W-:-:S03]  /*1530*/  IADD3 R18, PT, PT, R18, -0x7f, RZ ;  /* 0xffffff8112127810 */ /* 0x000fc60007ffe0ff */
[----:B------:R-:W-:Y:S02]  /*1540*/  IMAD.IADD R17, R16, 0x1, -R17 ;  /* 0x0000000110117824 */ /* 0x000fe400078e0a11 */
[C---:B------:R-:W-:Y:S02]  /*1550*/  IMAD R4, R18.reuse, -0x800000, R15 ;  /* 0xff80000012047824 */ /* 0x040fe400078e020f */
[----:B------:R0:W1:Y:S01]  /*1560*/  MUFU.RCP R16, R17 ;  /* 0x0000001100107308 */ /* 0x0000620000001000 */
[----:B------:R-:W-:Y:S01]  /*1570*/  FADD.FTZ R21, -R17, -RZ ;  /* 0x800000ff11157221 */ /* 0x000fe20000010100 */
[----:B0-----:R-:W-:-:S05]  /*1580*/  IADD3 R17, PT, PT, R18, 0x7f, -R13 ;  /* 0x0000007f12117810 */ /* 0x001fca0007ffe80d */
[----:B------:R-:W-:Y:S02]  /*1590*/  IMAD.IADD R17, R17, 0x1, R14 ;  /* 0x0000000111117824 */ /* 0x000fe400078e020e */
[----:B-1----:R-:W-:-:S04]  /*15a0*/  FFMA R23, R16, R21, 1 ;  /* 0x3f80000010177423 */ /* 0x002fc80000000015 */
[----:B------:R-:W-:-:S04]  /*15b0*/  FFMA R15, R16, R23, R16 ;  /* 0x00000017100f7223 */ /* 0x000fc80000000010 */
[----:B------:R-:W-:-:S04]  /*15c0*/  FFMA R16, R4, R15, RZ ;  /* 0x0000000f04107223 */ /* 0x000fc800000000ff */
[----:B------:R-:W-:-:S04]  /*15d0*/  FFMA R20, R21, R16, R4 ;  /* 0x0000001015147223 */ /* 0x000fc80000000004 */
[----:B------:R-:W-:-:S04]  /*15e0*/  FFMA R16, R15, R20, R16 ;  /* 0x000000140f107223 */ /* 0x000fc80000000010 */
[----:B------:R-:W-:-:S04]  /*15f0*/  FFMA R21, R21, R16, R4 ;  /* 0x0000001015157223 */ /* 0x000fc80000000004 */
[----:B------:R-:W-:-:S05]  /*1600*/  FFMA R4, R15, R21, R16 ;  /* 0x000000150f047223 */ /* 0x000fca0000000010 */
[----:B------:R-:W-:-:S04]  /*1610*/  SHF.R.U32.HI R13, RZ, 0x17, R4 ;  /* 0x00000017ff0d7819 */ /* 0x000fc80000011604 */
[----:B------:R-:W-:-:S04]  /*1620*/  LOP3.LUT R13, R13, 0xff, RZ, 0xc0, !PT ;  /* 0x000000ff0d0d7812 */ /* 0x000fc800078ec0ff */
[----:B------:R-:W-:-:S05]  /*1630*/  IADD3 R18, PT, PT, R13, R17, RZ ;  /* 0x000000110d127210 */ /* 0x000fca0007ffe0ff */
[----:B------:R-:W-:-:S05]  /*1640*/  VIADD R13, R18, 0xffffffff ;  /* 0xffffffff120d7836 */ /* 0x000fca0000000000 */
[----:B------:R-:W-:-:S13]  /*1650*/  ISETP.GE.U32.AND P0, PT, R13, 0xfe, PT ;  /* 0x000000fe0d00780c */ /* 0x000fda0003f06070 */
[----:B------:R-:W-:Y:S05]  /*1660*/  @!P0 BRA `(.L_x_43) ;  /* 0x0000000000808947 */ /* 0x000fea0003800000 */
[----:B------:R-:W-:-:S13]  /*1670*/  ISETP.GT.AND P0, PT, R18, 0xfe, PT ;  /* 0x000000fe1200780c */ /* 0x000fda0003f04270 */
[----:B------:R-:W-:Y:S05]  /*1680*/  @P0 BRA `(.L_x_44) ;  /* 0x00000000006c0947 */ /* 0x000fea0003800000 */
[----:B------:R-:W-:-:S13]  /*1690*/  ISETP.GE.AND P0, PT, R18, 0x1, PT ;  /* 0x000000011200780c */ /* 0x000fda0003f06270 */
[----:B------:R-:W-:Y:S05]  /*16a0*/  @P0 BRA `(.L_x_45) ;  /* 0x0000000000980947 */ /* 0x000fea0003800000 */
[----:B------:R-:W-:Y:S02]  /*16b0*/  ISETP.GE.AND P0, PT, R18, -0x18, PT ;  /* 0xffffffe81200780c */ /* 0x000fe40003f06270 */
[----:B------:R-:W-:-:S11]  /*16c0*/  LOP3.LUT R4, R4, 0x80000000, RZ, 0xc0, !PT ;  /* 0x8000000004047812 */ /* 0x000fd600078ec0ff */
[----:B------:R-:W-:Y:S05]  /*16d0*/  @!P0 BRA `(.L_x_45) ;  /* 0x00000000008c8947 */ /* 0x000fea0003800000 */
[-C--:B------:R-:W-:Y:S01]  /*16e0*/  FFMA.RZ R13, R15, R21.reuse, R16 ;  /* 0x000000150f0d7223 */ /* 0x080fe2000000c010 */
[----:B------:R-:W-:Y:S01]  /*16f0*/  IMAD.MOV R17, RZ, RZ, -R18 ;  /* 0x000000ffff117224 */ /* 0x000fe200078e0a12 */
[C---:B------:R-:W-:Y:S02]  /*1700*/  ISETP.NE.AND P3, PT, R18.reuse, RZ, PT ;  /* 0x000000ff1200720c */ /* 0x040fe40003f65270 */
[C---:B------:R-:W-:Y:S02]  /*1710*/  ISETP.NE.AND P1, PT, R18.reuse, RZ, PT ;  /* 0x000000ff1200720c */ /* 0x040fe40003f25270 */
[----:B------:R-:W-:Y:S01]  /*1720*/  LOP3.LUT R14, R13, 0x7fffff, RZ, 0xc0, !PT ;  /* 0x007fffff0d0e7812 */ /* 0x000fe200078ec0ff */
[CCC-:B------:R-:W-:Y:S01]  /*1730*/  FFMA.RP R13, R15.reuse, R21.reuse, R16.reuse ;  /* 0x000000150f0d7223 */ /* 0x1c0fe20000008010 */
[----:B------:R-:W-:Y:S01]  /*1740*/  FFMA.RM R16, R15, R21, R16 ;  /* 0x000000150f107223 */ /* 0x000fe20000004010 */
[----:B------:R-:W-:Y:S02]  /*1750*/  IADD3 R15, PT, PT, R18, 0x20, RZ ;  /* 0x00000020120f7810 */ /* 0x000fe40007ffe0ff */
[----:B------:R-:W-:-:S02]  /*1760*/  LOP3.LUT R14, R14, 0x800000, RZ, 0xfc, !PT ;  /* 0x008000000e0e7812 */ /* 0x000fc400078efcff */
[----:B------:R-:W-:Y:S02]  /*1770*/  FSETP.NEU.FTZ.AND P0, PT, R13, R16, PT ;  /* 0x000000100d00720b */ /* 0x000fe40003f1d000 */
[----:B------:R-:W-:Y:S02]  /*1780*/  SHF.L.U32 R15, R14, R15, RZ ;  /* 0x0000000f0e0f7219 */ /* 0x000fe400000006ff */
[----:B------:R-:W-:Y:S02]  /*1790*/  SEL R13, R17, RZ, P3 ;  /* 0x000000ff110d7207 */ /* 0x000fe40001800000 */
[----:B------:R-:W-:Y:S02]  /*17a0*/  ISETP.NE.AND P1, PT, R15, RZ, P1 ;  /* 0x000000ff0f00720c */ /* 0x000fe40000f25270 */
[----:B------:R-:W-:Y:S02]  /*17b0*/  SHF.R.U32.HI R13, RZ, R13, R14 ;  /* 0x0000000dff0d7219 */ /* 0x000fe4000001160e */
[----:B------:R-:W-:-:S02]  /*17c0*/  PLOP3.LUT P0, PT, P0, P1, PT, 0xf8, 0x8f ;  /* 0x00000000008f781c */ /* 0x000fc40000703f70 */
[----:B------:R-:W-:Y:S02]  /*17d0*/  SHF.R.U32.HI R15, RZ, 0x1, R13 ;  /* 0x00000001ff0f7819 */ /* 0x000fe4000001160d */
[----:B------:R-:W-:-:S04]  /*17e0*/  SEL R14, RZ, 0x1, !P0 ;  /* 0x00000001ff0e7807 */ /* 0x000fc80004000000 */
[----:B------:R-:W-:-:S04]  /*17f0*/  LOP3.LUT R14, R14, 0x1, R15, 0xf8, !PT ;  /* 0x000000010e0e7812 */ /* 0x000fc800078ef80f */
[----:B------:R-:W-:-:S04]  /*1800*/  LOP3.LUT R14, R14, R13, RZ, 0xc0, !PT ;  /* 0x0000000d0e0e7212 */ /* 0x000fc800078ec0ff */
[----:B------:R-:W-:-:S04]  /*1810*/  IADD3 R15, PT, PT, R15, R14, RZ ;  /* 0x0000000e0f0f7210 */ /* 0x000fc80007ffe0ff */
[----:B------:R-:W-:Y:S01]  /*1820*/  LOP3.LUT R4, R15, R4, RZ, 0xfc, !PT ;  /* 0x000000040f047212 */ /* 0x000fe200078efcff */
[----:B------:R-:W-:Y:S06]  /*1830*/  BRA `(.L_x_45) ;  /* 0x0000000000347947 */ /* 0x000fec0003800000 */
.L_x_44:
[----:B------:R-:W-:-:S04]  /*1840*/  LOP3.LUT R4, R4, 0x80000000, RZ, 0xc0, !PT ;  /* 0x8000000004047812 */ /* 0x000fc800078ec0ff */
[----:B------:R-:W-:Y:S01]  /*1850*/  LOP3.LUT R4, R4, 0x7f800000, RZ, 0xfc, !PT ;  /* 0x7f80000004047812 */ /* 0x000fe200078efcff */
[----:B------:R-:W-:Y:S06]  /*1860*/  BRA `(.L_x_45) ;  /* 0x0000000000287947 */ /* 0x000fec0003800000 */
.L_x_43:
[----:B------:R-:W-:Y:S01]  /*1870*/  IMAD R4, R17, 0x800000, R4 ;  /* 0x0080000011047824 */ /* 0x000fe200078e0204 */
[----:B------:R-:W-:Y:S06]  /*1880*/  BRA `(.L_x_45) ;  /* 0x0000000000207947 */ /* 0x000fec0003800000 */
.L_x_42:
[----:B------:R-:W-:-:S04]  /*1890*/  LOP3.LUT R4, R16, 0x80000000, R15, 0x48, !PT ;  /* 0x8000000010047812 */ /* 0x000fc800078e480f */
[----:B------:R-:W-:Y:S01]  /*18a0*/  LOP3.LUT R4, R4, 0x7f800000, RZ, 0xfc, !PT ;  /* 0x7f80000004047812 */ /* 0x000fe200078efcff */
[----:B------:R-:W-:Y:S06]  /*18b0*/  BRA `(.L_x_45) ;  /* 0x0000000000147947 */ /* 0x000fec0003800000 */
.L_x_41:
[----:B------:R-:W-:Y:S01]  /*18c0*/  LOP3.LUT R4, R16, 0x80000000, R15, 0x48, !PT ;  /* 0x8000000010047812 */ /* 0x000fe200078e480f */
[----:B------:R-:W-:Y:S06]  /*18d0*/  BRA `(.L_x_45) ;  /* 0x00000000000c7947 */ /* 0x000fec0003800000 */
.L_x_40:
[----:B------:R-:W0:Y:S01]  /*18e0*/  MUFU.RSQ R4, -QNAN ;  /* 0xffc0000000047908 */ /* 0x000e220000001400 */
[----:B------:R-:W-:Y:S05]  /*18f0*/  BRA `(.L_x_45) ;  /* 0x0000000000047947 */ /* 0x000fea0003800000 */
.L_x_39:
[----:B------:R-:W-:-:S07]  /*1900*/  FADD.FTZ R4, R4, R5 ;  /* 0x0000000504047221 */ /* 0x000fce0000010000 */
.L_x_45:
[----:B------:R-:W-:-:S04]  /*1910*/  HFMA2 R13, -RZ, RZ, 0, 0 ;  /* 0x00000000ff0d7431 */ /* 0x000fc800000001ff */
[----:B0-----:R-:W-:Y:S05]  /*1920*/  RET.REL.NODEC R12 `(cudaComputeLPC) ;  /* 0xffffffe40cb47950 */ /* 0x001fea0003c3ffff */
.L_x_46:
        /* <DEDUP_REMOVED lines=13> */
.L_x_53:


//--------------------- .text.cudaComputeAutocor  --------------------------
	.section	.text.cudaComputeAutocor,"ax",@progbits
	.align	128
        .global         cudaComputeAutocor
        .type           cudaComputeAutocor,@function
        .size           cudaComputeAutocor,(.L_x_59 - cudaComputeAutocor)
        .other          cudaComputeAutocor,@"STO_CUDA_ENTRY STV_DEFAULT"
cudaComputeAutocor:
.text.cudaComputeAutocor:
[----:B------:R-:W-:Y:S01]  /*0000*/  LDC R1, c[0x0][0x37c] ;  /* 0x0000df00ff017b82 */ /* 0x000fe20000000800 */
[----:B------:R-:W0:Y:S01]  /*0010*/  S2R R3, SR_TID.X ;  /* 0x0000000000037919 */ /* 0x000e220000002100 */
[----:B------:R-:W1:Y:S06]  /*0020*/  LDCU.64 UR6, c[0x0][0x358] ;  /* 0x00006b00ff0677ac */ /* 0x000e6c0008000a00 */
[----:B------:R-:W2:Y:S08]  /*0030*/  S2UR UR8, SR_CTAID.X ;  /* 0x00000000000879c3 */ /* 0x000eb00000002500 */
[----:B------:R-:W2:Y:S01]  /*0040*/  LDC R2, c[0x0][0x3a8] ;  /* 0x0000ea00ff027b82 */ /* 0x000ea20000000800 */
[----:B0-----:R-:W-:-:S13]  /*0050*/  ISETP.GT.U32.AND P0, PT, R3, 0x1, PT ;  /* 0x000000010300780c */ /* 0x001fda0003f04070 */
[----:B------:R-:W0:Y:S01]  /*0060*/  @!P0 S2R R7, SR_CTAID.Y ;  /* 0x0000000000078919 */ /* 0x000e220000002600 */
[----:B------:R-:W0:Y:S02]  /*0070*/  @!P0 LDC.64 R4, c[0x0][0x398] ;  /* 0x0000e600ff048b82 */ /* 0x000e240000000a00 */
[----:B0-----:R-:W-:-:S04]  /*0080*/  @!P0 IMAD.WIDE.U32 R4, R7, 0x8, R4 ;  /* 0x0000000807048825 */ /* 0x001fc800078e0004 */
[----:B------:R-:W-:Y:S02]  /*0090*/  @!P0 IMAD.WIDE.U32 R6, R3, 0x4, R4 ;  /* 0x0000000403068825 */ /* 0x000fe400078e0004 */
[----:B------:R-:W2:Y:S03]  /*00a0*/  LDC.64 R4, c[0x0][0x3a0] ;  /* 0x0000e800ff047b82 */ /* 0x000ea60000000a00 */
[----:B-1----:R0:W3:Y:S01]  /*00b0*/  @!P0 LDG.E R11, desc[UR6][R6.64] ;  /* 0x00000006060b8981 */ /* 0x0020e2000c1e1900 */
[----:B------:R-:W-:-:S04]  /*00c0*/  UMOV UR4, 0x400 ;  /* 0x0000040000047882 */ /* 0x000fc80000000000 */
[----:B------:R-:W1:Y:S01]  /*00d0*/  S2UR UR5, SR_CgaCtaId ;  /* 0x00000000000579c3 */ /* 0x000e620000008800 */
[----:B--2---:R-:W-:-:S05]  /*00e0*/  IMAD R0, R2, UR8, R4 ;  /* 0x0000000802007c24 */ /* 0x004fca000f8e0204 */
[----:B------:R-:W-:Y:S01]  /*00f0*/  IADD3 R0, PT, PT, -R0, RZ, RZ ;  /* 0x000000ff00007210 */ /* 0x000fe20007ffe1ff */
[----:B-1----:R-:W-:-:S03]  /*0100*/  ULEA UR4, UR5, UR4, 0x18 ;  /* 0x0000000405047291 */ /* 0x002fc6000f8ec0ff */
[----:B------:R-:W-:-:S04]  /*0110*/  VIADDMNMX R5, R0, R5, R2, PT ;  /* 0x0000000500057246 */ /* 0x000fc80003800102 */
[----:B------:R-:W-:Y:S02]  /*0120*/  IADD3 R12, PT, PT, R5, R4, RZ ;  /* 0x00000004050c7210 */ /* 0x000fe40007ffe0ff */
[C---:B------:R-:W-:Y:S02]  /*0130*/  LEA R0, R3.reuse, UR4, 0x2 ;  /* 0x0000000403007c11 */ /* 0x040fe4000f8e10ff */
[----:B------:R-:W-:-:S13]  /*0140*/  ISETP.GE.AND P1, PT, R3, R12, PT ;  /* 0x0000000c0300720c */ /* 0x000fda0003f26270 */
[----:B0-----:R-:W0:Y:S01]  /*0150*/  @!P1 LDC.64 R6, c[0x0][0x388] ;  /* 0x0000e200ff069b82 */ /* 0x001e220000000a00 */
[----:B------:R-:W-:-:S07]  /*0160*/  @!P1 IMAD R13, R2, UR8, R3 ;  /* 0x00000008020d9c24 */ /* 0x000fce000f8e0203 */
[----:B------:R-:W1:Y:S01]  /*0170*/  @!P1 LDC.64 R8, c[0x0][0x390] ;  /* 0x0000e400ff089b82 */ /* 0x000e620000000a00 */
[----:B---3--:R-:W-:Y:S07]  /*0180*/  @!P0 STS [R0+0xc84], R11 ;  /* 0x000c840b00008388 */ /* 0x008fee0000000800 */
[----:B------:R-:W-:Y:S06]  /*0190*/  BAR.SYNC.DEFER_BLOCKING 0x0 ;  /* 0x0000000000007b1d */ /* 0x000fec0000010000 */
[----:B------:R-:W2:Y:S04]  /*01a0*/  @!P1 LDS R10, [UR4+0xc84] ;  /* 0x000c8404ff0a9984 */ /* 0x000ea80008000800 */
[----:B------:R-:W3:Y:S01]  /*01b0*/  @!P1 LDS R14, [UR4+0xc88] ;  /* 0x000c8804ff0e9984 */ /* 0x000ee20008000800 */
[----:B--2---:R-:W-:-:S02]  /*01c0*/  @!P1 IADD3 R15, PT, PT, R10, R13, RZ ;  /* 0x0000000d0a0f9210 */ /* 0x004fc40007ffe0ff */
[----:B---3--:R-:W-:-:S03]  /*01d0*/  @!P1 IADD3 R13, PT, PT, R13, R14, RZ ;  /* 0x0000000e0d0d9210 */ /* 0x008fc60007ffe0ff */
[----:B0-----:R-:W-:-:S04]  /*01e0*/  @!P1 IMAD.WIDE R6, R15, 0x4, R6 ;  /* 0x000000040f069825 */ /* 0x001fc800078e0206 */
[----:B-1----:R-:W-:Y:S02]  /*01f0*/  @!P1 IMAD.WIDE R8, R13, 0x4, R8 ;  /* 0x000000040d089825 */ /* 0x002fe400078e0208 */
[----:B------:R-:W2:Y:S04]  /*0200*/  @!P1 LDG.E R6, desc[UR6][R6.64] ;  /* 0x0000000606069981 */ /* 0x000ea8000c1e1900 */
[----:B------:R-:W3:Y:S01]  /*0210*/  @!P1 LDG.E R8, desc[UR6][R8.64] ;  /* 0x0000000608089981 */ /* 0x000ee2000c1e1900 */
[----:B------:R-:W-:Y:S01]  /*0220*/  HFMA2 R11, -RZ, RZ, 0, 0 ;  /* 0x00000000ff0b7431 */ /* 0x000fe200000001ff */
[----:B------:R-:W-:Y:S01]  /*0230*/  IADD3 R10, PT, PT, R3, 0x100, RZ ;  /* 0x00000100030a7810 */ /* 0x000fe20007ffe0ff */
[----:B------:R-:W-:Y:S03]  /*0240*/  BSSY.RECONVERGENT B0, `(.L_x_47) ;  /* 0x0000014000007945 */ /* 0x000fe60003800200 */
[----:B------:R-:W-:-:S02]  /*0250*/  ISETP.GE.AND P0, PT, R10, R12, PT ;  /* 0x0000000c0a00720c */ /* 0x000fc40003f06270 */
[----:B--2---:R-:W-:-:S05]  /*0260*/  @!P1 I2FP.F32.S32 R13, R6 ;  /* 0x00000006000d9245 */ /* 0x004fca0000201400 */
[----:B---3--:R-:W-:Y:S01]  /*0270*/  @!P1 FMUL R11, R13, R8 ;  /* 0x000000080d0b9220 */ /* 0x008fe20000400000 */
[----:B------:R-:W-:-:S04]  /*0280*/  MOV R13, RZ ;  /* 0x000000ff000d7202 */ /* 0x000fc80000000f00 */
[----:B------:R0:W-:Y:S01]  /*0290*/  STS [R0], R11 ;  /* 0x0000000b00007388 */ /* 0x0001e20000000800 */
[----:B------:R-:W-:Y:S05]  /*02a0*/  @P0 BRA `(.L_x_48) ;  /* 0x0000000000340947 */ /* 0x000fea0003800000 */
[----:B0-----:R-:W0:Y:S01]  /*02b0*/  LDS R11, [UR4+0xc84] ;  /* 0x000c8404ff0b7984 */ /* 0x001e220008000800 */
[----:B------:R-:W1:Y:S01]  /*02c0*/  LDC.64 R6, c[0x0][0x388] ;  /* 0x0000e200ff067b82 */ /* 0x000e620000000a00 */
[----:B------:R-:W-:Y:S02]  /*02d0*/  IMAD R2, R2, UR8, R10 ;  /* 0x0000000802027c24 */ /* 0x000fe4000f8e020a */
[----:B------:R-:W2:Y:S05]  /*02e0*/  LDS R13, [UR4+0xc88] ;  /* 0x000c8804ff0d7984 */ /* 0x000eaa0008000800 */
[----:B------:R-:W3:Y:S01]  /*02f0*/  LDC.64 R8, c[0x0][0x390] ;  /* 0x0000e400ff087b82 */ /* 0x000ee20000000a00 */
[----:B0-----:R-:W-:-:S02]  /*0300*/  IADD3 R11, PT, PT, R11, R2, RZ ;  /* 0x000000020b0b7210 */ /* 0x001fc40007ffe0ff */
[----:B--2---:R-:W-:-:S03]  /*0310*/  IADD3 R13, PT, PT, R2, R13, RZ ;  /* 0x0000000d020d7210 */ /* 0x004fc60007ffe0ff */
[----:B-1----:R-:W-:-:S04]  /*0320*/  IMAD.WIDE R6, R11, 0x4, R6 ;  /* 0x000000040b067825 */ /* 0x002fc800078e0206 */
[----:B---3--:R-:W-:Y:S02]  /*0330*/  IMAD.WIDE R8, R13, 0x4, R8 ;  /* 0x000000040d087825 */ /* 0x008fe400078e0208 */
[----:B------:R-:W2:Y:S04]  /*0340*/  LDG.E R6, desc[UR6][R6.64] ;  /* 0x0000000606067981 */ /* 0x000ea8000c1e1900 */
[----:B------:R-:W3:Y:S01]  /*0350*/  LDG.E R8, desc[UR6][R8.64] ;  /* 0x0000000608087981 */ /* 0x000ee2000c1e1900 */
[----:B--2---:R-:W-:-:S05]  /*0360*/  I2FP.F32.S32 R13, R6 ;  /* 0x00000006000d7245 */ /* 0x004fca0000201400 */
[----:B---3--:R-:W-:-:S07]  /*0370*/  FMUL R13, R13, R8 ;  /* 0x000000080d0d7220 */ /* 0x008fce0000400000 */
.L_x_48:
[----:B------:R-:W-:Y:S05]  /*0380*/  BSYNC.RECONVERGENT B0 ;  /* 0x0000000000007941 */ /* 0x000fea0003800200 */
.L_x_47:
[----:B------:R-:W-:Y:S01]  /*0390*/  ISETP.GE.AND P0, PT, R4, RZ, PT ;  /* 0x000000ff0400720c */ /* 0x000fe20003f06270 */
[----:B------:R1:W-:Y:S01]  /*03a0*/  STS [R0+0x400], R13 ;  /* 0x0004000d00007388 */ /* 0x0003e20000000800 */
[----:B------:R-:W-:Y:S11]  /*03b0*/  BAR.SYNC.DEFER_BLOCKING 0x0 ;  /* 0x0000000000007b1d */ /* 0x000ff60000010000 */
[----:B-1----:R-:W-:Y:S05]  /*03c0*/  @!P0 BRA `(.L_x_49) ;  /* 0x0000000800708947 */ /* 0x002fea0003800000 */
[----:B------:R-:W-:Y:S01]  /*03d0*/  ISETP.NE.AND P2, PT, R4, RZ, PT ;  /* 0x000000ff0400720c */ /* 0x000fe20003f45270 */
[----:B------:R-:W-:Y:S01]  /*03e0*/  HFMA2 R7, -RZ, RZ, 0, 0 ;  /* 0x00000000ff077431 */ /* 0x000fe200000001ff */
[-C--:B------:R-:W-:Y:S02]  /*03f0*/  ISETP.GE.AND P0, PT, R3, R5.reuse, PT ;  /* 0x000000050300720c */ /* 0x080fe40003f06270 */
[----:B------:R-:W-:Y:S02]  /*0400*/  ISETP.GE.AND P1, PT, R10, R5, PT ;  /* 0x000000050a00720c */ /* 0x000fe40003f26270 */
[----:B------:R-:W-:Y:S02]  /*0410*/  FSEL R2, RZ, 1, P0 ;  /* 0x3f800000ff027808 */ /* 0x000fe40000000000 */
[----:B------:R-:W-:-:S05]  /*0420*/  FSEL R5, RZ, 1, P1 ;  /* 0x3f800000ff057808 */ /* 0x000fca0000800000 */
[----:B------:R-:W-:Y:S05]  /*0430*/  @!P2 BRA `(.L_x_50) ;  /* 0x000000040084a947 */ /* 0x000fea0003800000 */
[----:B------:R-:W-:Y:S02]  /*0440*/  IADD3 R4, PT, PT, R4, 0x1, RZ ;  /* 0x0000000104047810 */ /* 0x000fe40007ffe0ff */
[----:B------:R-:W-:Y:S02]  /*0450*/  ISETP.GT.U32.AND P0, PT, R3, 0x7f, PT ;  /* 0x0000007f0300780c */ /* 0x000fe40003f04070 */
[----:B------:R-:W-:-:S04]  /*0460*/  LOP3.LUT R7, R4, 0xfffffffe, RZ, 0xc0, !PT ;  /* 0xfffffffe04077812 */ /* 0x000fc800078ec0ff */
[----:B------:R-:W-:-:S07]  /*0470*/  IADD3 R4, PT, PT, -R7, RZ, RZ ;  /* 0x000000ff07047210 */ /* 0x000fce0007ffe1ff */
.L_x_51:
[C---:B------:R-:W-:Y:S01]  /*0480*/  LEA R6, R3.reuse, UR4, 0x2 ;  /* 0x0000000403067c11 */ /* 0x040fe2000f8e10ff */
[----:B-1----:R-:W1:Y:S01]  /*0490*/  LDS R10, [R0+0x400] ;  /* 0x00040000000a7984 */ /* 0x002e620000000800 */
[C---:B------:R-:W-:Y:S02]  /*04a0*/  ISETP.GT.U32.AND P1, PT, R3.reuse, 0x3f, PT ;  /* 0x0000003f0300780c */ /* 0x040fe40003f24070 */
[C---:B------:R-:W-:Y:S01]  /*04b0*/  ISETP.GT.U32.AND P2, PT, R3.reuse, 0x1f, PT ;  /* 0x0000001f0300780c */ /* 0x040fe20003f44070 */
[----:B------:R-:W2:Y:S01]  /*04c0*/  LDS R9, [R0] ;  /* 0x0000000000097984 */ /* 0x000ea20000000800 */
[----:B------:R-:W-:Y:S02]  /*04d0*/  ISETP.NE.AND P3, PT, R3, RZ, PT ;  /* 0x000000ff0300720c */ /* 0x000fe40003f65270 */
[----:B------:R-:W-:Y:S01]  /*04e0*/  IADD3 R4, PT, PT, R4, 0x2, RZ ;  /* 0x0000000204047810 */ /* 0x000fe20007ffe0ff */
[----:B0-----:R-:W0:Y:S04]  /*04f0*/  LDS R11, [R6+0x400] ;  /* 0x00040000060b7984 */ /* 0x001e280000000800 */
[----:B------:R-:W3:Y:S06]  /*0500*/  LDS R8, [R6] ;  /* 0x0000000006087984 */ /* 0x000eec0000000800 */
[----:B------:R-:W4:Y:S01]  /*0510*/  @!P3 S2R R19, SR_CgaCtaId ;  /* 0x000000000013b919 */ /* 0x000f220000008800 */
[----:B-1----:R-:W-:Y:S01]  /*0520*/  FMUL R10, R5, R10 ;  /* 0x0000000a050a7220 */ /* 0x002fe20000400000 */
[----:B--2---:R-:W-:-:S03]  /*0530*/  FMUL R9, R2, R9 ;  /* 0x0000000902097220 */ /* 0x004fc60000400000 */
[----:B0-----:R-:W-:-:S04]  /*0540*/  FMUL R10, R10, R11 ;  /* 0x0000000b0a0a7220 */ /* 0x001fc80000400000 */
[----:B---3--:R-:W-:Y:S02]  /*0550*/  FFMA R9, R9, R8, R10 ;  /* 0x0000000809097223 */ /* 0x008fe4000000000a */
[----:B------:R-:W0:Y:S03]  /*0560*/  @!P3 S2R R10, SR_CgaCtaId ;  /* 0x00000000000ab919 */ /* 0x000e260000008800 */
[----:B------:R-:W-:Y:S01]  /*0570*/  STS [R0+0x800], R9 ;  /* 0x0008000900007388 */ /* 0x000fe20000000800 */
[----:B------:R-:W-:Y:S06]  /*0580*/  BAR.SYNC.DEFER_BLOCKING 0x0 ;  /* 0x0000000000007b1d */ /* 0x000fec0000010000 */
[----:B------:R-:W-:Y:S04]  /*0590*/  @!P0 LDS R8, [R0+0xa00] ;  /* 0x000a000000088984 */ /* 0x000fe80000000800 */
[----:B------:R-:W1:Y:S02]  /*05a0*/  @!P0 LDS R11, [R0+0x800] ;  /* 0x00080000000b8984 */ /* 0x000e640000000800 */
[----:B-1----:R-:W-:-:S05]  /*05b0*/  @!P0 FADD R11, R8, R11 ;  /* 0x0000000b080b8221 */ /* 0x002fca0000000000 */
[----:B------:R-:W-:Y:S01]  /*05c0*/  @!P0 STS [R0+0x800], R11 ;  /* 0x0008000b00008388 */ /* 0x000fe20000000800 */
[----:B------:R-:W-:Y:S01]  /*05d0*/  BAR.SYNC.DEFER_BLOCKING 0x0 ;  /* 0x0000000000007b1d */ /* 0x000fe20000010000 */
[----:B------:R-:W-:-:S05]  /*05e0*/  ISETP.GT.U32.AND P0, PT, R3, 0x7f, PT ;  /* 0x0000007f0300780c */ /* 0x000fca0003f04070 */
[----:B------:R-:W-:Y:S04]  /*05f0*/  @!P1 LDS R8, [R0+0x900] ;  /* 0x0009000000089984 */ /* 0x000fe80000000800 */
[----:B------:R-:W1:Y:S02]  /*0600*/  @!P1 LDS R13, [R0+0x800] ;  /* 0x00080000000d9984 */ /* 0x000e640000000800 */
[----:B-1----:R-:W-:-:S05]  /*0610*/  @!P1 FADD R13, R8, R13 ;  /* 0x0000000d080d9221 */ /* 0x002fca0000000000 */
[----:B------:R-:W-:Y:S01]  /*0620*/  @!P1 STS [R0+0x800], R13 ;  /* 0x0008000d00009388 */ /* 0x000fe20000000800 */
[----:B------:R-:W-:Y:S06]  /*0630*/  BAR.SYNC.DEFER_BLOCKING 0x0 ;  /* 0x0000000000007b1d */ /* 0x000fec0000010000 */
[----:B------:R-:W-:Y:S04]  /*0640*/  @!P2 LDS R8, [R0+0x880] ;  /* 0x000880000008a984 */ /* 0x000fe80000000800 */
[----:B------:R-:W1:Y:S02]  /*0650*/  @!P2 LDS R9, [R0+0x800] ;  /* 0x000800000009a984 */ /* 0x000e640000000800 */
[----:B-1----:R-:W-:-:S05]  /*0660*/  @!P2 FADD R9, R8, R9 ;  /* 0x000000090809a221 */ /* 0x002fca0000000000 */
[----:B------:R1:W-:Y:S01]  /*0670*/  @!P2 STS [R0+0x800], R9 ;  /* 0x000800090000a388 */ /* 0x0003e20000000800 */
[----:B------:R-:W-:Y:S01]  /*0680*/  BAR.SYNC.DEFER_BLOCKING 0x0 ;  /* 0x0000000000007b1d */ /* 0x000fe20000010000 */
[----:B-1----:R-:W-:-:S05]  /*0690*/  @!P3 MOV R9, 0x400 ;  /* 0x000004000009b802 */ /* 0x002fca0000000f00 */
[----:B------:R-:W-:Y:S04]  /*06a0*/  LDS R8, [R0+0x840] ;  /* 0x0008400000087984 */ /* 0x000fe80000000800 */
[----:B------:R-:W1:Y:S04]  /*06b0*/  LDS R11, [R0+0x800] ;  /* 0x00080000000b7984 */ /* 0x000e680000000800 */
[----:B------:R-:W2:Y:S04]  /*06c0*/  LDS R15, [R0+0x820] ;  /* 0x00082000000f7984 */ /* 0x000ea80000000800 */
[----:B------:R-:W3:Y:S04]  /*06d0*/  LDS R13, [R0+0x810] ;  /* 0x00081000000d7984 */ /* 0x000ee80000000800 */
[----:B------:R-:W5:Y:S01]  /*06e0*/  LDS R17, [R0+0x808] ;  /* 0x0008080000117984 */ /* 0x000f620000000800 */
[----:B-1----:R-:W-:-:S04]  /*06f0*/  FADD R8, R8, R11 ;  /* 0x0000000b08087221 */ /* 0x002fc80000000000 */
[----:B--2---:R-:W-:-:S04]  /*0700*/  FADD R8, R8, R15 ;  /* 0x0000000f08087221 */ /* 0x004fc80000000000 */
[----:B---3--:R-:W-:Y:S01]  /*0710*/  FADD R8, R8, R13 ;  /* 0x0000000d08087221 */ /* 0x008fe20000000000 */
[----:B0-----:R-:W-:-:S03]  /*0720*/  @!P3 LEA R13, R10, R9, 0x18 ;  /* 0x000000090a0db211 */ /* 0x001fc600078ec0ff */
[----:B-----5:R-:W-:-:S05]  /*0730*/  FADD R17, R8, R17 ;  /* 0x0000001108117221 */ /* 0x020fca0000000000 */
[----:B------:R-:W-:Y:S04]  /*0740*/  STS [R0+0x800], R17 ;  /* 0x0008001100007388 */ /* 0x000fe80000000800 */
[----:B------:R-:W0:Y:S02]  /*0750*/  @!P3 LDS.64 R8, [R13+0x800] ;  /* 0x000800000d08b984 */ /* 0x000e240000000a00 */
[----:B0-----:R-:W-:-:S05]  /*0760*/  @!P3 FADD R8, R8, R9 ;  /* 0x000000090808b221 */ /* 0x001fca0000000000 */
[----:B------:R-:W-:Y:S01]  /*0770*/  @!P3 STS [UR4+0xc00], R8 ;  /* 0x000c0008ff00b988 */ /* 0x000fe20008000804 */
[----:B------:R-:W-:Y:S06]  /*0780*/  BAR.SYNC.DEFER_BLOCKING 0x0 ;  /* 0x0000000000007b1d */ /* 0x000fec0000010000 */
[----:B------:R-:W0:Y:S04]  /*0790*/  LDS R12, [R0+0x400] ;  /* 0x00040000000c7984 */ /* 0x000e280000000800 */
[----:B------:R-:W1:Y:S04]  /*07a0*/  LDS R11, [R6+0x404] ;  /* 0x00040400060b7984 */ /* 0x000e680000000800 */
[----:B------:R-:W2:Y:S04]  /*07b0*/  LDS R9, [R0] ;  /* 0x0000000000097984 */ /* 0x000ea80000000800 */
[----:B------:R-:W3:Y:S01]  /*07c0*/  LDS R10, [R6+0x4] ;  /* 0x00000400060a7984 */ /* 0x000ee20000000800 */
[----:B0-----:R-:W-:-:S04]  /*07d0*/  FMUL R12, R5, R12 ;  /* 0x0000000c050c7220 */ /* 0x001fc80000400000 */
[----:B-1----:R-:W-:Y:S01]  /*07e0*/  FMUL R12, R12, R11 ;  /* 0x0000000b0c0c7220 */ /* 0x002fe20000400000 */
[----:B--2---:R-:W-:-:S04]  /*07f0*/  FMUL R9, R2, R9 ;  /* 0x0000000902097220 */ /* 0x004fc80000400000 */
[----:B---3--:R-:W-:-:S05]  /*0800*/  FFMA R9, R9, R10, R12 ;  /* 0x0000000a09097223 */ /* 0x008fca000000000c */
[----:B------:R-:W-:Y:S01]  /*0810*/  STS [R0+0x800], R9 ;  /* 0x0008000900007388 */ /* 0x000fe20000000800 */
[----:B------:R-:W-:Y:S06]  /*0820*/  BAR.SYNC.DEFER_BLOCKING 0x0 ;  /* 0x0000000000007b1d */ /* 0x000fec0000010000 */
[----:B------:R-:W-:Y:S04]  /*0830*/  @!P0 LDS R8, [R0+0xa00] ;  /* 0x000a000000088984 */ /* 0x000fe80000000800 */
[----:B------:R-:W0:Y:S02]  /*0840*/  @!P0 LDS R11, [R0+0x800] ;  /* 0x00080000000b8984 */ /* 0x000e240000000800 */
[----:B0-----:R-:W-:Y:S01]  /*0850*/  @!P0 FADD R11, R8, R11 ;  /* 0x0000000b080b8221 */ /* 0x001fe20000000000 */
[----:B------:R-:W-:-:S04]  /*0860*/  @!P3 MOV R8, 0x400 ;  /* 0x000004000008b802 */ /* 0x000fc80000000f00 */
[----:B------:R-:W-:Y:S01]  /*0870*/  @!P0 STS [R0+0x800], R11 ;  /* 0x0008000b00008388 */ /* 0x000fe20000000800 */
[----:B------:R-:W-:Y:S06]  /*0880*/  BAR.SYNC.DEFER_BLOCKING 0x0 ;  /* 0x0000000000007b1d */ /* 0x000fec0000010000 */
[----:B------:R-:W-:Y:S04]  /*0890*/  @!P1 LDS R6, [R0+0x900] ;  /* 0x0009000000069984 */ /* 0x000fe80000000800 */
[----:B------:R-:W0:Y:S02]  /*08a0*/  @!P1 LDS R13, [R0+0x800] ;  /* 0x00080000000d9984 */ /* 0x000e240000000800 */
[----:B0-----:R-:W-:-:S05]  /*08b0*/  @!P1 FADD R13, R6, R13 ;  /* 0x0000000d060d9221 */ /* 0x001fca0000000000 */
[----:B------:R-:W-:Y:S01]  /*08c0*/  @!P1 STS [R0+0x800], R13 ;  /* 0x0008000d00009388 */ /* 0x000fe20000000800 */
[----:B------:R-:W-:Y:S01]  /*08d0*/  BAR.SYNC.DEFER_BLOCKING 0x0 ;  /* 0x0000000000007b1d */ /* 0x000fe20000010000 */
[----:B------:R-:W-:-:S05]  /*08e0*/  ISETP.NE.AND P1, PT, R4, RZ, PT ;  /* 0x000000ff0400720c */ /* 0x000fca0003f25270 */
[----:B------:R-:W-:Y:S04]  /*08f0*/  @!P2 LDS R6, [R0+0x880] ;  /* 0x000880000006a984 */ /* 0x000fe80000000800 */
[----:B------:R-:W0:Y:S02]  /*0900*/  @!P2 LDS R9, [R0+0x800] ;  /* 0x000800000009a984 */ /* 0x000e240000000800 */
[----:B0-----:R-:W-:-:S05]  /*0910*/  @!P2 FADD R9, R6, R9 ;  /* 0x000000090609a221 */ /* 0x001fca0000000000 */
[----:B------:R4:W-:Y:S01]  /*0920*/  @!P2 STS [R0+0x800], R9 ;  /* 0x000800090000a388 */ /* 0x0009e20000000800 */
[----:B------:R-:W-:Y:S01]  /*0930*/  BAR.SYNC.DEFER_BLOCKING 0x0 ;  /* 0x0000000000007b1d */ /* 0x000fe20000010000 */
[----:B----4-:R-:W-:-:S05]  /*0940*/  @!P3 LEA R9, R19, R8, 0x18 ;  /* 0x000000081309b211 */ /* 0x010fca00078ec0ff */
[----:B------:R-:W-:Y:S04]  /*0950*/  LDS R6, [R0+0x840] ;  /* 0x0008400000067984 */ /* 0x000fe80000000800 */
[----:B------:R-:W0:Y:S04]  /*0960*/  LDS R11, [R0+0x800] ;  /* 0x00080000000b7984 */ /* 0x000e280000000800 */
[----:B------:R-:W1:Y:S04]  /*0970*/  LDS R15, [R0+0x820] ;  /* 0x00082000000f7984 */ /* 0x000e680000000800 */
[----:B------:R-:W2:Y:S04]  /*0980*/  LDS R17, [R0+0x810] ;  /* 0x0008100000117984 */ /* 0x000ea80000000800 */
[----:B------:R-:W3:Y:S01]  /*0990*/  LDS R13, [R0+0x808] ;  /* 0x00080800000d7984 */ /* 0x000ee20000000800 */
[----:B0-----:R-:W-:-:S04]  /*09a0*/  FADD R6, R6, R11 ;  /* 0x0000000b06067221 */ /* 0x001fc80000000000 */
[----:B-1----:R-:W-:-:S04]  /*09b0*/  FADD R6, R6, R15 ;  /* 0x0000000f06067221 */ /* 0x002fc80000000000 */
[----:B--2---:R-:W-:-:S04]  /*09c0*/  FADD R6, R6, R17 ;  /* 0x0000001106067221 */ /* 0x004fc80000000000 */
[----:B---3--:R-:W-:-:S05]  /*09d0*/  FADD R13, R6, R13 ;  /* 0x0000000d060d7221 */ /* 0x008fca0000000000 */
[----:B------:R-:W-:Y:S04]  /*09e0*/  STS [R0+0x800], R13 ;  /* 0x0008000d00007388 */ /* 0x000fe80000000800 */
[----:B------:R-:W0:Y:S02]  /*09f0*/  @!P3 LDS.64 R8, [R9+0x800] ;  /* 0x000800000908b984 */ /* 0x000e240000000a00 */
[----:B0-----:R-:W-:-:S05]  /*0a00*/  @!P3 FADD R8, R8, R9 ;  /* 0x000000090808b221 */ /* 0x001fca0000000000 */
[----:B------:R1:W-:Y:S01]  /*0a10*/  @!P3 STS [UR4+0xc04], R8 ;  /* 0x000c0408ff00b988 */ /* 0x0003e20008000804 */
[----:B------:R-:W-:Y:S01]  /*0a20*/  UIADD3 UR4, UPT, UPT, UR4, 0x8, URZ ;  /* 0x0000000804047890 */ /* 0x000fe2000fffe0ff */
[----:B------:R-:W-:Y:S06]  /*0a30*/  BAR.SYNC.DEFER_BLOCKING 0x0 ;  /* 0x0000000000007b1d */ /* 0x000fec0000010000 */
[----:B------:R-:W-:Y:S05]  /*0a40*/  @P1 BRA `(.L_x_51) ;  /* 0xfffffff8008c1947 */ /* 0x000fea000383ffff */
.L_x_50:
[----:B------:R-:W2:Y:S02]  /*0a50*/  LDC R4, c[0x0][0x3a0] ;  /* 0x0000e800ff047b82 */ /* 0x000ea40000000800 */
[----:B--2---:R-:W-:-:S04]  /*0a60*/  LOP3.LUT R6, R4, 0x1, RZ, 0xc0, !PT ;  /* 0x0000000104067812 */ /* 0x004fc800078ec0ff */
[----:B------:R-:W-:-:S13]  /*0a70*/  ISETP.NE.U32.AND P0, PT, R6, 0x1, PT ;  /* 0x000000010600780c */ /* 0x000fda0003f05070 */
[----:B------:R-:W-:Y:S05]  /*0a80*/  @!P0 BRA `(.L_x_49) ;  /* 0x0000000000c08947 */ /* 0x000fea0003800000 */
[----:B------:R-:W-:Y:S01]  /*0a90*/  LEA R6, R7, R0, 0x2 ;  /* 0x0000000007067211 */ /* 0x000fe200078e10ff */
[----:B------:R-:W2:Y:S01]  /*0aa0*/  LDS R10, [R0+0x400] ;  /* 0x00040000000a7984 */ /* 0x000ea20000000800 */
[C---:B------:R-:W-:Y:S02]  /*0ab0*/  ISETP.GT.U32.AND P0, PT, R3.reuse, 0x7f, PT ;  /* 0x0000007f0300780c */ /* 0x040fe40003f04070 */
[----:B------:R-:W-:Y:S01]  /*0ac0*/  ISETP.GT.U32.AND P1, PT, R3, 0x3f, PT ;  /* 0x0000003f0300780c */ /* 0x000fe20003f24070 */
[----:B------:R-:W3:Y:S04]  /*0ad0*/  LDS R9, [R0] ;  /* 0x0000000000097984 */ /* 0x000ee80000000800 */
[----:B0-----:R-:W0:Y:S04]  /*0ae0*/  LDS R11, [R6+0x400] ;  /* 0x00040000060b7984 */ /* 0x001e280000000800 */
[----:B-1----:R-:W1:Y:S01]  /*0af0*/  LDS R8, [R6] ;  /* 0x0000000006087984 */ /* 0x002e620000000800 */
[----:B--2---:R-:W-:Y:S01]  /*0b00*/  FMUL R10, R5, R10 ;  /* 0x0000000a050a7220 */ /* 0x004fe20000400000 */
[----:B---3--:R-:W-:-:S03]  /*0b10*/  FMUL R9, R2, R9 ;  /* 0x0000000902097220 */ /* 0x008fc60000400000 */
[----:B0-----:R-:W-:-:S04]  /*0b20*/  FMUL R10, R10, R11 ;  /* 0x0000000b0a0a7220 */ /* 0x001fc80000400000 */
[----:B-1----:R-:W-:-:S05]  /*0b30*/  FFMA R9, R9, R8, R10 ;  /* 0x0000000809097223 */ /* 0x002fca000000000a */
[----:B------:R-:W-:Y:S01]  /*0b40*/  STS [R0+0x800], R9 ;  /* 0x0008000900007388 */ /* 0x000fe20000000800 */
[----:B------:R-:W-:Y:S06]  /*0b50*/  BAR.SYNC.DEFER_BLOCKING 0x0 ;  /* 0x0000000000007b1d */ /* 0x000fec0000010000 */
[----:B------:R-:W-:Y:S04]  /*0b60*/  @!P0 LDS R2, [R0+0xa00] ;  /* 0x000a000000028984 */ /* 0x000fe80000000800 */
[----:B------:R-:W0:Y:S02]  /*0b70*/  @!P0 LDS R5, [R0+0x800] ;  /* 0x0008000000058984 */ /* 0x000e240000000800 */
[----:B0-----:R-:W-:-:S05]  /*0b80*/  @!P0 FADD R5, R2, R5 ;  /* 0x0000000502058221 */ /* 0x001fca0000000000 */
[----:B------:R-:W-:Y:S01]  /*0b90*/  @!P0 STS [R0+0x800], R5 ;  /* 0x0008000500008388 */ /* 0x000fe20000000800 */
[----:B------:R-:W-:Y:S01]  /*0ba0*/  BAR.SYNC.DEFER_BLOCKING 0x0 ;  /* 0x0000000000007b1d */ /* 0x000fe20000010000 */
[----:B------:R-:W-:-:S05]  /*0bb0*/  ISETP.GT.U32.AND P0, PT, R3, 0x1f, PT ;  /* 0x0000001f0300780c */ /* 0x000fca0003f04070 */
[----:B------:R-:W-:Y:S04]  /*0bc0*/  @!P1 LDS R2, [R0+0x900] ;  /* 0x0009000000029984 */ /* 0x000fe80000000800 */
[----:B------:R-:W0:Y:S02]  /*0bd0*/  @!P1 LDS R11, [R0+0x800] ;  /* 0x00080000000b9984 */ /* 0x000e240000000800 */
[----:B0-----:R-:W-:-:S05]  /*0be0*/  @!P1 FADD R11, R2, R11 ;  /* 0x0000000b020b9221 */ /* 0x001fca0000000000 */
[----:B------:R-:W-:Y:S01]  /*0bf0*/  @!P1 STS [R0+0x800], R11 ;  /* 0x0008000b00009388 */ /* 0x000fe20000000800 */
[----:B------:R-:W-:Y:S06]  /*0c00*/  BAR.SYNC.DEFER_BLOCKING 0x0 ;  /* 0x0000000000007b1d */ /* 0x000fec0000010000 */
[----:B------:R-:W-:Y:S04]  /*0c10*/  @!P0 LDS R2, [R0+0x880] ;  /* 0x0008800000028984 */ /* 0x000fe80000000800 */
[----:B------:R-:W0:Y:S02]  /*0c20*/  @!P0 LDS R9, [R0+0x800] ;  /* 0x0008000000098984 */ /* 0x000e240000000800 */
[----:B0-----:R-:W-:-:S05]  /*0c30*/  @!P0 FADD R9, R2, R9 ;  /* 0x0000000902098221 */ /* 0x001fca0000000000 */
[----:B------:R-:W-:Y:S01]  /*0c40*/  @!P0 STS [R0+0x800], R9 ;  /* 0x0008000900008388 */ /* 0x000fe20000000800 */
[----:B------:R-:W-:Y:S01]  /*0c50*/  BAR.SYNC.DEFER_BLOCKING 0x0 ;  /* 0x0000000000007b1d */ /* 0x000fe20000010000 */
[----:B------:R-:W-:-:S13]  /*0c60*/  ISETP.NE.AND P0, PT, R3, RZ, PT ;  /* 0x000000ff0300720c */ /* 0x000fda0003f05270 */
[----:B------:R-:W0:Y:S01]  /*0c70*/  @!P0 S2R R6, SR_CgaCtaId ;  /* 0x0000000000068919 */ /* 0x000e220000008800 */
[----:B------:R-:W-:Y:S04]  /*0c80*/  LDS R2, [R0+0x840] ;  /* 0x0008400000027984 */ /* 0x000fe80000000800 */
[----:B------:R-:W1:Y:S04]  /*0c90*/  LDS R5, [R0+0x800] ;  /* 0x0008000000057984 */ /* 0x000e680000000800 */
[----:B------:R-:W2:Y:S04]  /*0ca0*/  LDS R13, [R0+0x820] ;  /* 0x00082000000d7984 */ /* 0x000ea80000000800 */
[----:B------:R-:W3:Y:S04]  /*0cb0*/  LDS R11, [R0+0x810] ;  /* 0x00081000000b7984 */ /* 0x000ee80000000800 */
[----:B------:R-:W4:Y:S01]  /*0cc0*/  LDS R15, [R0+0x808] ;  /* 0x00080800000f7984 */ /* 0x000f220000000800 */
[----:B-1----:R-:W-:Y:S01]  /*0cd0*/  FADD R2, R2, R5 ;  /* 0x0000000502027221 */ /* 0x002fe20000000000 */
[----:B------:R-:W-:-:S03]  /*0ce0*/  @!P0 MOV R5, 0x400 ;  /* 0x0000040000058802 */ /* 0x000fc60000000f00 */
[----:B--2---:R-:W-:Y:S01]  /*0cf0*/  FADD R2, R2, R13 ;  /* 0x0000000d02027221 */ /* 0x004fe20000000000 */
[----:B0-----:R-:W-:-:S03]  /*0d00*/  @!P0 LEA R6, R6, R5, 0x18 ;  /* 0x0000000506068211 */ /* 0x001fc600078ec0ff */
[----:B---3--:R-:W-:Y:S01]  /*0d10*/  FADD R2, R2, R11 ;  /* 0x0000000b02027221 */ /* 0x008fe20000000000 */
[----:B------:R-:W-:-:S03]  /*0d20*/  @!P0 LEA R7, R7, R6, 0x2 ;  /* 0x0000000607078211 */ /* 0x000fc600078e10ff */
[----:B----4-:R-:W-:-:S05]  /*0d30*/  FADD R15, R2, R15 ;  /* 0x0000000f020f7221 */ /* 0x010fca0000000000 */
[----:B------:R-:W-:Y:S04]  /*0d40*/  STS [R0+0x800], R15 ;  /* 0x0008000f00007388 */ /* 0x000fe80000000800 */
[----:B------:R-:W0:Y:S02]  /*0d50*/  @!P0 LDS.64 R8, [R6+0x800] ;  /* 0x0008000006088984 */ /* 0x000e240000000a00 */
[----:B0-----:R-:W-:-:S05]  /*0d60*/  @!P0 FADD R8, R8, R9 ;  /* 0x0000000908088221 */ /* 0x001fca0000000000 */
[----:B------:R2:W-:Y:S01]  /*0d70*/  @!P0 STS [R7+0xc00], R8 ;  /* 0x000c000807008388 */ /* 0x0005e20000000800 */
[----:B------:R-:W-:Y:S06]  /*0d80*/  BAR.SYNC.DEFER_BLOCKING 0x0 ;  /* 0x0000000000007b1d */ /* 0x000fec0000010000 */
.L_x_49:
[----:B------:R-:W-:-:S13]  /*0d90*/  ISETP.GT.AND P0, PT, R3, R4, PT ;  /* 0x000000040300720c */ /* 0x000fda0003f04270 */
[----:B------:R-:W-:Y:S05]  /*0da0*/  @P0 EXIT ;  /* 0x000000000000094d */ /* 0x000fea0003800000 */
[----:B------:R-:W3:Y:S01]  /*0db0*/  S2R R2, SR_CTAID.Y ;  /* 0x0000000000027919 */ /* 0x000ee20000002600 */
[----:B------:R-:W3:Y:S01]  /*0dc0*/  LDC R9, c[0x0][0x370] ;  /* 0x0000dc00ff097b82 */ /* 0x000ee20000000800 */
[----:B------:R-:W4:Y:S07]  /*0dd0*/  LDS R5, [R0+0xc00] ;  /* 0x000c000000057984 */ /* 0x000f2e0000000800 */
[----:B--2---:R-:W2:Y:S01]  /*0de0*/  LDC.64 R6, c[0x0][0x380] ;  /* 0x0000e000ff067b82 */ /* 0x004ea20000000a00 */
[----:B---3--:R-:W-:-:S04]  /*0df0*/  IMAD R9, R2, R9, UR8 ;  /* 0x0000000802097e24 */ /* 0x008fc8000f8e0209 */
[----:B------:R-:W-:-:S05]  /*0e00*/  IMAD R4, R9, R4, R9 ;  /* 0x0000000409047224 */ /* 0x000fca00078e0209 */
[----:B------:R-:W-:-:S05]  /*0e10*/  IADD3 R3, PT, PT, R4, R3, RZ ;  /* 0x0000000304037210 */ /* 0x000fca0007ffe0ff */
[----:B--2---:R-:W-:-:S05]  /*0e20*/  IMAD.WIDE.U32 R2, R3, 0x4, R6 ;  /* 0x0000000403027825 */ /* 0x004fca00078e0006 */
[----:B----4-:R-:W-:Y:S01]  /*0e30*/  STG.E desc[UR6][R2.64], R5 ;  /* 0x0000000502007986 */ /* 0x010fe2000c101906 */
[----:B------:R-:W-:Y:S05]  /*0e40*/  EXIT ;  /* 0x000000000000794d */ /* 0x000fea0003800000 */
.L_x_52:
        /* <DEDUP_REMOVED lines=11> */
.L_x_59:


//--------------------- .nv.shared.reserved.0     --------------------------
	.section	.nv.shared.reserved.0,"aw",@nobits
	.weak		__nv_reservedSMEM_offset_0_alias
	.size		__nv_reservedSMEM_offset_0_alias, 0, 64
	.other		__nv_reservedSMEM_offset_0_alias,@"STO_CUDA_RESERVED_SHARED STV_DEFAULT"
__nv_reservedSMEM_offset_0_alias:
	.zero		0
	.zero		64


//--------------------- .nv.shared.cudaSumResidual --------------------------
	.section	.nv.shared.cudaSumResidual,"aw",@nobits
	.sectionflags	@""
	.align	4
.nv.shared.cudaSumResidual:
	.zero		2240


//--------------------- .nv.shared.cudaSumResidualChunks --------------------------
	.section	.nv.shared.cudaSumResidualChunks,"aw",@nobits
	.sectionflags	@""
	.align	4
.nv.shared.cudaSumResidualChunks:
	.zero		2176


//--------------------- .nv.shared.cudaEstimateResidual --------------------------
	.section	.nv.shared.cudaEstimateResidual,"aw",@nobits
	.sectionflags	@""
	.align	4
.nv.shared.cudaEstimateResidual:
	.zero		5632


//--------------------- .nv.shared.cudaComputeLPC --------------------------
	.section	.nv.shared.cudaComputeLPC,"aw",@nobits
	.sectionflags	@""
	.align	4
.nv.shared.cudaComputeLPC:
	.zero		1552


//--------------------- .nv.shared.cudaComputeAutocor --------------------------
	.section	.nv.shared.cudaComputeAutocor,"aw",@nobits
	.sectionflags	@""
	.align	4
.nv.shared.cudaComputeAutocor:
	.zero		4236


//--------------------- .nv.constant0.cudaEncodeResidual --------------------------
	.section	.nv.constant0.cudaEncodeResidual,"a",@progbits
	.sectionflags	@""
	.align	4
.nv.constant0.cudaEncodeResidual:
	.zero		928


//--------------------- .nv.constant0.cudaSumResidual --------------------------
	.section	.nv.constant0.cudaSumResidual,"a",@progbits
	.sectionflags	@""
	.align	4
.nv.constant0.cudaSumResidual:
	.zero		920


//--------------------- .nv.constant0.cudaSumResidualChunks --------------------------
	.section	.nv.constant0.cudaSumResidualChunks,"a",@progbits
	.sectionflags	@""
	.align	4
.nv.constant0.cudaSumResidualChunks:
	.zero		928


//--------------------- .nv.constant0.cudaEstimateResidual --------------------------
	.section	.nv.constant0.cudaEstimateResidual,"a",@progbits
	.sectionflags	@""
	.align	4
.nv.constant0.cudaEstimateResidual:
	.zero		932


//--------------------- .nv.constant0.cudaComputeLPC --------------------------
	.section	.nv.constant0.cudaComputeLPC,"a",@progbits
	.sectionflags	@""
	.align	4
.nv.constant0.cudaComputeLPC:
	.zero		928


//--------------------- .nv.constant0.cudaComputeAutocor --------------------------
	.section	.nv.constant0.cudaComputeAutocor,"a",@progbits
	.sectionflags	@""
	.align	4
.nv.constant0.cudaComputeAutocor:
	.zero		940


//--------------------- SYMBOLS --------------------------

	.type		.nv.reservedSmem.offset0,@object
	.size		.nv.reservedSmem.offset0,0x4
	.type		.nv.reservedSmem.cap,@object
	.size		.nv.reservedSmem.cap,0x4
